//
// Generated by NVIDIA NVVM Compiler
//
// Compiler Build ID: CL-36424714
// Cuda compilation tools, release 13.0, V13.0.88
// Based on NVVM 20.0.0
//

.version 9.0
.target sm_100
.address_size 64

	// .globl	_Z8InitWallv
.extern .func  (.param .b32 func_retval0) vprintf
(
	.param .b64 vprintf_param_0,
	.param .b64 vprintf_param_1
)
;
.global .align 1 .b8 $str[4] = {37, 102, 10};

.visible .entry _Z8InitWallv()
{


	ret;

}
	// .globl	_Z7Set_H_XPdS_S_did
.visible .entry _Z7Set_H_XPdS_S_did(
	.param .u64 .ptr .align 1 _Z7Set_H_XPdS_S_did_param_0,
	.param .u64 .ptr .align 1 _Z7Set_H_XPdS_S_did_param_1,
	.param .u64 .ptr .align 1 _Z7Set_H_XPdS_S_did_param_2,
	.param .f64 _Z7Set_H_XPdS_S_did_param_3,
	.param .u32 _Z7Set_H_XPdS_S_did_param_4,
	.param .f64 _Z7Set_H_XPdS_S_did_param_5
)
{
	.local .align 8 .b8 	__local_depot1[8];
	.reg .b64 	%SP;
	.reg .b64 	%SPL;
	.reg .pred 	%p<2>;
	.reg .b32 	%r<8>;
	.reg .b64 	%rd<16>;
	.reg .b64 	%fd<13>;

	mov.u64 	%SPL, __local_depot1;
	cvta.local.u64 	%SP, %SPL;
	ld.param.u64 	%rd1, [_Z7Set_H_XPdS_S_did_param_0];
	ld.param.u64 	%rd2, [_Z7Set_H_XPdS_S_did_param_1];
	ld.param.u64 	%rd3, [_Z7Set_H_XPdS_S_did_param_2];
	ld.param.f64 	%fd1, [_Z7Set_H_XPdS_S_did_param_3];
	ld.param.u32 	%r2, [_Z7Set_H_XPdS_S_did_param_4];
	add.u64 	%rd4, %SP, 0;
	add.u64 	%rd5, %SPL, 0;
	mov.u32 	%r3, %ctaid.x;
	mov.u32 	%r4, %ntid.x;
	mov.u32 	%r5, %tid.x;
	mad.lo.s32 	%r1, %r3, %r4, %r5;
	mov.b64 	%rd6, 4472406533629990549;
	st.local.u64 	[%rd5], %rd6;
	mov.u64 	%rd7, $str;
	cvta.global.u64 	%rd8, %rd7;
	{ // callseq 0, 0
	.param .b64 param0;
	st.param.b64 	[param0], %rd8;
	.param .b64 param1;
	st.param.b64 	[param1], %rd4;
	.param .b32 retval0;
	call.uni (retval0), 
	vprintf, 
	(
	param0, 
	param1
	);
	ld.param.b32 	%r6, [retval0];
	} // callseq 0
	setp.ge.s32 	%p1, %r1, %r2;
	@%p1 bra 	$L__BB1_2;
	cvta.to.global.u64 	%rd9, %rd1;
	cvta.to.global.u64 	%rd10, %rd2;
	cvta.to.global.u64 	%rd11, %rd3;
	mul.wide.s32 	%rd12, %r1, 8;
	add.s64 	%rd13, %rd9, %rd12;
	ld.global.f64 	%fd2, [%rd13];
	add.s64 	%rd14, %rd10, %rd12;
	ld.global.f64 	%fd3, [%rd14+8];
	ld.global.f64 	%fd4, [%rd14];
	add.s64 	%rd15, %rd11, %rd12;
	ld.global.f64 	%fd5, [%rd15+800];
	ld.global.f64 	%fd6, [%rd15];
	sub.f64 	%fd7, %fd3, %fd4;
	sub.f64 	%fd8, %fd5, %fd6;
	sub.f64 	%fd9, %fd7, %fd8;
	mul.f64 	%fd10, %fd9, 0d3E112E0BE826D695;
	div.rn.f64 	%fd11, %fd10, %fd1;
	add.f64 	%fd12, %fd2, %fd11;
	st.global.f64 	[%rd13], %fd12;
$L__BB1_2:
	ret;

}
	// .globl	_Z7Set_H_YPdS_S_did
.visible .entry _Z7Set_H_YPdS_S_did(
	.param .u64 .ptr .align 1 _Z7Set_H_YPdS_S_did_param_0,
	.param .u64 .ptr .align 1 _Z7Set_H_YPdS_S_did_param_1,
	.param .u64 .ptr .align 1 _Z7Set_H_YPdS_S_did_param_2,
	.param .f64 _Z7Set_H_YPdS_S_did_param_3,
	.param .u32 _Z7Set_H_YPdS_S_did_param_4,
	.param .f64 _Z7Set_H_YPdS_S_did_param_5
)
{
	.reg .pred 	%p<2>;
	.reg .b32 	%r<6>;
	.reg .b64 	%rd<11>;
	.reg .b64 	%fd<14>;

	ld.param.u64 	%rd1, [_Z7Set_H_YPdS_S_did_param_0];
	ld.param.u64 	%rd2, [_Z7Set_H_YPdS_S_did_param_1];
	ld.param.u64 	%rd3, [_Z7Set_H_YPdS_S_did_param_2];
	ld.param.f64 	%fd1, [_Z7Set_H_YPdS_S_did_param_3];
	ld.param.u32 	%r2, [_Z7Set_H_YPdS_S_did_param_4];
	ld.param.f64 	%fd2, [_Z7Set_H_YPdS_S_did_param_5];
	mov.u32 	%r3, %ctaid.x;
	mov.u32 	%r4, %ntid.x;
	mov.u32 	%r5, %tid.x;
	mad.lo.s32 	%r1, %r3, %r4, %r5;
	setp.ge.s32 	%p1, %r1, %r2;
	@%p1 bra 	$L__BB2_2;
	cvta.to.global.u64 	%rd4, %rd1;
	cvta.to.global.u64 	%rd5, %rd2;
	cvta.to.global.u64 	%rd6, %rd3;
	mul.wide.s32 	%rd7, %r1, 8;
	add.s64 	%rd8, %rd4, %rd7;
	ld.global.f64 	%fd3, [%rd8];
	add.s64 	%rd9, %rd5, %rd7;
	ld.global.f64 	%fd4, [%rd9+80000];
	ld.global.f64 	%fd5, [%rd9];
	add.s64 	%rd10, %rd6, %rd7;
	ld.global.f64 	%fd6, [%rd10+8];
	ld.global.f64 	%fd7, [%rd10];
	sub.f64 	%fd8, %fd4, %fd5;
	sub.f64 	%fd9, %fd6, %fd7;
	sub.f64 	%fd10, %fd8, %fd9;
	mul.f64 	%fd11, %fd2, %fd10;
	div.rn.f64 	%fd12, %fd11, %fd1;
	add.f64 	%fd13, %fd3, %fd12;
	st.global.f64 	[%rd8], %fd13;
$L__BB2_2:
	ret;

}
	// .globl	_Z7Set_H_ZPdS_S_did
.visible .entry _Z7Set_H_ZPdS_S_did(
	.param .u64 .ptr .align 1 _Z7Set_H_ZPdS_S_did_param_0,
	.param .u64 .ptr .align 1 _Z7Set_H_ZPdS_S_did_param_1,
	.param .u64 .ptr .align 1 _Z7Set_H_ZPdS_S_did_param_2,
	.param .f64 _Z7Set_H_ZPdS_S_did_param_3,
	.param .u32 _Z7Set_H_ZPdS_S_did_param_4,
	.param .f64 _Z7Set_H_ZPdS_S_did_param_5
)
{
	.reg .pred 	%p<2>;
	.reg .b32 	%r<6>;
	.reg .b64 	%rd<11>;
	.reg .b64 	%fd<14>;

	ld.param.u64 	%rd1, [_Z7Set_H_ZPdS_S_did_param_0];
	ld.param.u64 	%rd2, [_Z7Set_H_ZPdS_S_did_param_1];
	ld.param.u64 	%rd3, [_Z7Set_H_ZPdS_S_did_param_2];
	ld.param.f64 	%fd1, [_Z7Set_H_ZPdS_S_did_param_3];
	ld.param.u32 	%r2, [_Z7Set_H_ZPdS_S_did_param_4];
	ld.param.f64 	%fd2, [_Z7Set_H_ZPdS_S_did_param_5];
	mov.u32 	%r3, %ctaid.x;
	mov.u32 	%r4, %ntid.x;
	mov.u32 	%r5, %tid.x;
	mad.lo.s32 	%r1, %r3, %r4, %r5;
	setp.ge.s32 	%p1, %r1, %r2;
	@%p1 bra 	$L__BB3_2;
	cvta.to.global.u64 	%rd4, %rd1;
	cvta.to.global.u64 	%rd5, %rd2;
	cvta.to.global.u64 	%rd6, %rd3;
	mul.wide.s32 	%rd7, %r1, 8;
	add.s64 	%rd8, %rd4, %rd7;
	ld.global.f64 	%fd3, [%rd8];
	add.s64 	%rd9, %rd5, %rd7;
	ld.global.f64 	%fd4, [%rd9+800];
	ld.global.f64 	%fd5, [%rd9];
	add.s64 	%rd10, %rd6, %rd7;
	ld.global.f64 	%fd6, [%rd10+80000];
	ld.global.f64 	%fd7, [%rd10];
	sub.f64 	%fd8, %fd4, %fd5;
	sub.f64 	%fd9, %fd6, %fd7;
	sub.f64 	%fd10, %fd8, %fd9;
	mul.f64 	%fd11, %fd2, %fd10;
	div.rn.f64 	%fd12, %fd11, %fd1;
	add.f64 	%fd13, %fd3, %fd12;
	st.global.f64 	[%rd8], %fd13;
$L__BB3_2:
	ret;

}
	// .globl	_Z7Set_E_XPdS_S_did
.visible .entry _Z7Set_E_XPdS_S_did(
	.param .u64 .ptr .align 1 _Z7Set_E_XPdS_S_did_param_0,
	.param .u64 .ptr .align 1 _Z7Set_E_XPdS_S_did_param_1,
	.param .u64 .ptr .align 1 _Z7Set_E_XPdS_S_did_param_2,
	.param .f64 _Z7Set_E_XPdS_S_did_param_3,
	.param .u32 _Z7Set_E_XPdS_S_did_param_4,
	.param .f64 _Z7Set_E_XPdS_S_did_param_5
)
{
	.reg .pred 	%p<4>;
	.reg .b32 	%r<8>;
	.reg .b64 	%rd<15>;
	.reg .b64 	%fd<14>;

	ld.param.u64 	%rd1, [_Z7Set_E_XPdS_S_did_param_0];
	ld.param.u64 	%rd2, [_Z7Set_E_XPdS_S_did_param_1];
	ld.param.u64 	%rd3, [_Z7Set_E_XPdS_S_did_param_2];
	ld.param.f64 	%fd1, [_Z7Set_E_XPdS_S_did_param_3];
	ld.param.u32 	%r2, [_Z7Set_E_XPdS_S_did_param_4];
	ld.param.f64 	%fd2, [_Z7Set_E_XPdS_S_did_param_5];
	mov.u32 	%r3, %ctaid.x;
	mov.u32 	%r4, %ntid.x;
	mov.u32 	%r5, %tid.x;
	mad.lo.s32 	%r1, %r3, %r4, %r5;
	setp.ge.s32 	%p1, %r1, %r2;
	setp.lt.s32 	%p2, %r1, 10001;
	or.pred  	%p3, %p2, %p1;
	@%p3 bra 	$L__BB4_2;
	cvta.to.global.u64 	%rd4, %rd1;
	cvta.to.global.u64 	%rd5, %rd2;
	cvta.to.global.u64 	%rd6, %rd3;
	mul.wide.u32 	%rd7, %r1, 8;
	add.s64 	%rd8, %rd4, %rd7;
	ld.global.f64 	%fd3, [%rd8];
	add.s64 	%rd9, %rd5, %rd7;
	ld.global.f64 	%fd4, [%rd9];
	add.s32 	%r6, %r1, -100;
	mul.wide.u32 	%rd10, %r6, 8;
	add.s64 	%rd11, %rd5, %rd10;
	ld.global.f64 	%fd5, [%rd11];
	add.s64 	%rd12, %rd6, %rd7;
	ld.global.f64 	%fd6, [%rd12];
	add.s32 	%r7, %r1, -1;
	mul.wide.u32 	%rd13, %r7, 8;
	add.s64 	%rd14, %rd6, %rd13;
	ld.global.f64 	%fd7, [%rd14];
	sub.f64 	%fd8, %fd4, %fd5;
	sub.f64 	%fd9, %fd6, %fd7;
	sub.f64 	%fd10, %fd8, %fd9;
	mul.f64 	%fd11, %fd2, %fd10;
	div.rn.f64 	%fd12, %fd11, %fd1;
	add.f64 	%fd13, %fd3, %fd12;
	st.global.f64 	[%rd8], %fd13;
$L__BB4_2:
	ret;

}
	// .globl	_Z7Set_E_YPdS_S_did
.visible .entry _Z7Set_E_YPdS_S_did(
	.param .u64 .ptr .align 1 _Z7Set_E_YPdS_S_did_param_0,
	.param .u64 .ptr .align 1 _Z7Set_E_YPdS_S_did_param_1,
	.param .u64 .ptr .align 1 _Z7Set_E_YPdS_S_did_param_2,
	.param .f64 _Z7Set_E_YPdS_S_did_param_3,
	.param .u32 _Z7Set_E_YPdS_S_did_param_4,
	.param .f64 _Z7Set_E_YPdS_S_did_param_5
)
{
	.reg .pred 	%p<4>;
	.reg .b32 	%r<8>;
	.reg .b64 	%rd<15>;
	.reg .b64 	%fd<14>;

	ld.param.u64 	%rd1, [_Z7Set_E_YPdS_S_did_param_0];
	ld.param.u64 	%rd2, [_Z7Set_E_YPdS_S_did_param_1];
	ld.param.u64 	%rd3, [_Z7Set_E_YPdS_S_did_param_2];
	ld.param.f64 	%fd1, [_Z7Set_E_YPdS_S_did_param_3];
	ld.param.u32 	%r2, [_Z7Set_E_YPdS_S_did_param_4];
	ld.param.f64 	%fd2, [_Z7Set_E_YPdS_S_did_param_5];
	mov.u32 	%r3, %ctaid.x;
	mov.u32 	%r4, %ntid.x;
	mov.u32 	%r5, %tid.x;
	mad.lo.s32 	%r1, %r3, %r4, %r5;
	setp.ge.s32 	%p1, %r1, %r2;
	setp.lt.s32 	%p2, %r1, 10001;
	or.pred  	%p3, %p2, %p1;
	@%p3 bra 	$L__BB5_2;
	cvta.to.global.u64 	%rd4, %rd1;
	cvta.to.global.u64 	%rd5, %rd2;
	cvta.to.global.u64 	%rd6, %rd3;
	mul.wide.u32 	%rd7, %r1, 8;
	add.s64 	%rd8, %rd4, %rd7;
	ld.global.f64 	%fd3, [%rd8];
	add.s64 	%rd9, %rd5, %rd7;
	ld.global.f64 	%fd4, [%rd9];
	add.s32 	%r6, %r1, -1;
	mul.wide.u32 	%rd10, %r6, 8;
	add.s64 	%rd11, %rd5, %rd10;
	ld.global.f64 	%fd5, [%rd11];
	add.s64 	%rd12, %rd6, %rd7;
	ld.global.f64 	%fd6, [%rd12];
	add.s32 	%r7, %r1, -10000;
	mul.wide.u32 	%rd13, %r7, 8;
	add.s64 	%rd14, %rd6, %rd13;
	ld.global.f64 	%fd7, [%rd14];
	sub.f64 	%fd8, %fd4, %fd5;
	sub.f64 	%fd9, %fd6, %fd7;
	sub.f64 	%fd10, %fd8, %fd9;
	mul.f64 	%fd11, %fd2, %fd10;
	div.rn.f64 	%fd12, %fd11, %fd1;
	add.f64 	%fd13, %fd3, %fd12;
	st.global.f64 	[%rd8], %fd13;
$L__BB5_2:
	ret;

}
	// .globl	_Z7Set_E_ZPdS_S_did
.visible .entry _Z7Set_E_ZPdS_S_did(
	.param .u64 .ptr .align 1 _Z7Set_E_ZPdS_S_did_param_0,
	.param .u64 .ptr .align 1 _Z7Set_E_ZPdS_S_did_param_1,
	.param .u64 .ptr .align 1 _Z7Set_E_ZPdS_S_did_param_2,
	.param .f64 _Z7Set_E_ZPdS_S_did_param_3,
	.param .u32 _Z7Set_E_ZPdS_S_did_param_4,
	.param .f64 _Z7Set_E_ZPdS_S_did_param_5
)
{
	.reg .pred 	%p<4>;
	.reg .b32 	%r<8>;
	.reg .b64 	%rd<15>;
	.reg .b64 	%fd<14>;

	ld.param.u64 	%rd1, [_Z7Set_E_ZPdS_S_did_param_0];
	ld.param.u64 	%rd2, [_Z7Set_E_ZPdS_S_did_param_1];
	ld.param.u64 	%rd3, [_Z7Set_E_ZPdS_S_did_param_2];
	ld.param.f64 	%fd1, [_Z7Set_E_ZPdS_S_did_param_3];
	ld.param.u32 	%r2, [_Z7Set_E_ZPdS_S_did_param_4];
	ld.param.f64 	%fd2, [_Z7Set_E_ZPdS_S_did_param_5];
	mov.u32 	%r3, %ctaid.x;
	mov.u32 	%r4, %ntid.x;
	mov.u32 	%r5, %tid.x;
	mad.lo.s32 	%r1, %r3, %r4, %r5;
	setp.ge.s32 	%p1, %r1, %r2;
	setp.lt.s32 	%p2, %r1, 10001;
	or.pred  	%p3, %p2, %p1;
	@%p3 bra 	$L__BB6_2;
	cvta.to.global.u64 	%rd4, %rd1;
	cvta.to.global.u64 	%rd5, %rd2;
	cvta.to.global.u64 	%rd6, %rd3;
	mul.wide.u32 	%rd7, %r1, 8;
	add.s64 	%rd8, %rd4, %rd7;
	ld.global.f64 	%fd3, [%rd8];
	add.s64 	%rd9, %rd5, %rd7;
	ld.global.f64 	%fd4, [%rd9];
	add.s32 	%r6, %r1, -10000;
	mul.wide.u32 	%rd10, %r6, 8;
	add.s64 	%rd11, %rd5, %rd10;
	ld.global.f64 	%fd5, [%rd11];
	add.s64 	%rd12, %rd6, %rd7;
	ld.global.f64 	%fd6, [%rd12];
	add.s32 	%r7, %r1, -100;
	mul.wide.u32 	%rd13, %r7, 8;
	add.s64 	%rd14, %rd6, %rd13;
	ld.global.f64 	%fd7, [%rd14];
	sub.f64 	%fd8, %fd4, %fd5;
	sub.f64 	%fd9, %fd6, %fd7;
	sub.f64 	%fd10, %fd8, %fd9;
	mul.f64 	%fd11, %fd2, %fd10;
	div.rn.f64 	%fd12, %fd11, %fd1;
	add.f64 	%fd13, %fd3, %fd12;
	st.global.f64 	[%rd8], %fd13;
$L__BB6_2:
	ret;

}


// ===== COMPILED SASS (sm_100) =====

	.target	sm_100

	.elftype	@"ET_EXEC"


//--------------------- .note.nv.tkinfo           --------------------------
	.section	.note.nv.tkinfo,"",@"SHT_NOTE"
	.sectionflags	@"SHF_NOTE_NV_TKINFO"
	.tkinfo
        /*0018*/ 	.word	0x00000002
        /*0030*/ 	.string	""
        /*0030*/ 	.string	"ptxas"
        /*0030*/ 	.string	"Cuda compilation tools, release 13.0, V13.0.88"
        /*0030*/ 	.string	"Build cuda_13.0.r13.0/compiler.36424714_0"
        /*0030*/ 	.string	"-arch sm_100 -m 64 "



//--------------------- .note.nv.cuinfo           --------------------------
	.section	.note.nv.cuinfo,"",@"SHT_NOTE"
	.sectionflags	@"SHF_NOTE_NV_CUINFO"
        /*0018*/ 	.short	0x0002
        /*001a*/ 	.short	0x0064
        /*001c*/ 	.short	0x0082
	.zero		2


//--------------------- .nv.info                  --------------------------
	.section	.nv.info,"",@"SHT_CUDA_INFO"
	.align	4


	//----- nvinfo : EIATTR_REGCOUNT
	.align		4
        /*0000*/ 	.byte	0x04, 0x2f
        /*0002*/ 	.short	(.L_2 - .L_1)
	.align		4
.L_1:
        /*0004*/ 	.word	index@(_Z8InitWallv)
        /*0008*/ 	.word	0x00000004


	//----- nvinfo : EIATTR_FRAME_SIZE
	.align		4
.L_2:
        /*000c*/ 	.byte	0x04, 0x11
        /*000e*/ 	.short	(.L_4 - .L_3)
	.align		4
.L_3:
        /*0010*/ 	.word	index@(_Z8InitWallv)
        /*0014*/ 	.word	0x00000000


	//----- nvinfo : EIATTR_REGCOUNT
	.align		4
.L_4:
        /*0018*/ 	.byte	0x04, 0x2f
        /*001a*/ 	.short	(.L_6 - .L_5)
	.align		4
.L_5:
        /*001c*/ 	.word	index@(_Z7Set_H_XPdS_S_did)
        /*0020*/ 	.word	0x0000001e


	//----- nvinfo : EIATTR_FRAME_SIZE
	.align		4
.L_6:
        /*0024*/ 	.byte	0x04, 0x11
        /*0026*/ 	.short	(.L_8 - .L_7)
	.align		4
.L_7:
        /*0028*/ 	.word	index@($__internal_5_$__cuda_sm20_div_rn_f64_full)
        /*002c*/ 	.word	0x00000008


	//----- nvinfo : EIATTR_FRAME_SIZE
	.align		4
.L_8:
        /*0030*/ 	.byte	0x04, 0x11
        /*0032*/ 	.short	(.L_10 - .L_9)
	.align		4
.L_9:
        /*0034*/ 	.word	index@(_Z7Set_H_XPdS_S_did)
        /*0038*/ 	.word	0x00000008


	//----- nvinfo : EIATTR_REGCOUNT
	.align		4
.L_10:
        /*003c*/ 	.byte	0x04, 0x2f
        /*003e*/ 	.short	(.L_12 - .L_11)
	.align		4
.L_11:
        /*0040*/ 	.word	index@(_Z7Set_H_YPdS_S_did)
        /*0044*/ 	.word	0x0000001c


	//----- nvinfo : EIATTR_FRAME_SIZE
	.align		4
.L_12:
        /*0048*/ 	.byte	0x04, 0x11
        /*004a*/ 	.short	(.L_14 - .L_13)
	.align		4
.L_13:
        /*004c*/ 	.word	index@($__internal_4_$__cuda_sm20_div_rn_f64_full)
        /*0050*/ 	.word	0x00000000


	//----- nvinfo : EIATTR_FRAME_SIZE
	.align		4
.L_14:
        /*0054*/ 	.byte	0x04, 0x11
        /*0056*/ 	.short	(.L_16 - .L_15)
	.align		4
.L_15:
        /*0058*/ 	.word	index@(_Z7Set_H_YPdS_S_did)
        /*005c*/ 	.word	0x00000000


	//----- nvinfo : EIATTR_REGCOUNT
	.align		4
.L_16:
        /*0060*/ 	.byte	0x04, 0x2f
        /*0062*/ 	.short	(.L_18 - .L_17)
	.align		4
.L_17:
        /*0064*/ 	.word	index@(_Z7Set_H_ZPdS_S_did)
        /*0068*/ 	.word	0x0000001c


	//----- nvinfo : EIATTR_FRAME_SIZE
	.align		4
.L_18:
        /*006c*/ 	.byte	0x04, 0x11
        /*006e*/ 	.short	(.L_20 - .L_19)
	.align		4
.L_19:
        /*0070*/ 	.word	index@($__internal_3_$__cuda_sm20_div_rn_f64_full)
        /*0074*/ 	.word	0x00000000


	//----- nvinfo : EIATTR_FRAME_SIZE
	.align		4
.L_20:
        /*0078*/ 	.byte	0x04, 0x11
        /*007a*/ 	.short	(.L_22 - .L_21)
	.align		4
.L_21:
        /*007c*/ 	.word	index@(_Z7Set_H_ZPdS_S_did)
        /*0080*/ 	.word	0x00000000


	//----- nvinfo : EIATTR_REGCOUNT
	.align		4
.L_22:
        /*0084*/ 	.byte	0x04, 0x2f
        /*0086*/ 	.short	(.L_24 - .L_23)
	.align		4
.L_23:
        /*0088*/ 	.word	index@(_Z7Set_E_XPdS_S_did)
        /*008c*/ 	.word	0x0000001c


	//----- nvinfo : EIATTR_FRAME_SIZE
	.align		4
.L_24:
        /*0090*/ 	.byte	0x04, 0x11
        /*0092*/ 	.short	(.L_26 - .L_25)
	.align		4
.L_25:
        /*0094*/ 	.word	index@($__internal_2_$__cuda_sm20_div_rn_f64_full)
        /*0098*/ 	.word	0x00000000


	//----- nvinfo : EIATTR_FRAME_SIZE
	.align		4
.L_26:
        /*009c*/ 	.byte	0x04, 0x11
        /*009e*/ 	.short	(.L_28 - .L_27)
	.align		4
.L_27:
        /*00a0*/ 	.word	index@(_Z7Set_E_XPdS_S_did)
        /*00a4*/ 	.word	0x00000000


	//----- nvinfo : EIATTR_REGCOUNT
	.align		4
.L_28:
        /*00a8*/ 	.byte	0x04, 0x2f
        /*00aa*/ 	.short	(.L_30 - .L_29)
	.align		4
.L_29:
        /*00ac*/ 	.word	index@(_Z7Set_E_YPdS_S_did)
        /*00b0*/ 	.word	0x0000001c


	//----- nvinfo : EIATTR_FRAME_SIZE
	.align		4
.L_30:
        /*00b4*/ 	.byte	0x04, 0x11
        /*00b6*/ 	.short	(.L_32 - .L_31)
	.align		4
.L_31:
        /*00b8*/ 	.word	index@($__internal_1_$__cuda_sm20_div_rn_f64_full)
        /*00bc*/ 	.word	0x00000000


	//----- nvinfo : EIATTR_FRAME_SIZE
	.align		4
.L_32:
        /*00c0*/ 	.byte	0x04, 0x11
        /*00c2*/ 	.short	(.L_34 - .L_33)
	.align		4
.L_33:
        /*00c4*/ 	.word	index@(_Z7Set_E_YPdS_S_did)
        /*00c8*/ 	.word	0x00000000


	//----- nvinfo : EIATTR_REGCOUNT
	.align		4
.L_34:
        /*00cc*/ 	.byte	0x04, 0x2f
        /*00ce*/ 	.short	(.L_36 - .L_35)
	.align		4
.L_35:
        /*00d0*/ 	.word	index@(_Z7Set_E_ZPdS_S_did)
        /*00d4*/ 	.word	0x0000001c


	//----- nvinfo : EIATTR_FRAME_SIZE
	.align		4
.L_36:
        /*00d8*/ 	.byte	0x04, 0x11
        /*00da*/ 	.short	(.L_38 - .L_37)
	.align		4
.L_37:
        /*00dc*/ 	.word	index@($__internal_0_$__cuda_sm20_div_rn_f64_full)
        /*00e0*/ 	.word	0x00000000


	//----- nvinfo : EIATTR_FRAME_SIZE
	.align		4
.L_38:
        /*00e4*/ 	.byte	0x04, 0x11
        /*00e6*/ 	.short	(.L_40 - .L_39)
	.align		4
.L_39:
        /*00e8*/ 	.word	index@(_Z7Set_E_ZPdS_S_did)
        /*00ec*/ 	.word	0x00000000


	//----- nvinfo : EIATTR_MIN_STACK_SIZE
	.align		4
.L_40:
        /*00f0*/ 	.byte	0x04, 0x12
        /*00f2*/ 	.short	(.L_42 - .L_41)
	.align		4
.L_41:
        /*00f4*/ 	.word	index@(_Z7Set_E_ZPdS_S_did)
        /*00f8*/ 	.word	0x00000000


	//----- nvinfo : EIATTR_MIN_STACK_SIZE
	.align		4
.L_42:
        /*00fc*/ 	.byte	0x04, 0x12
        /*00fe*/ 	.short	(.L_44 - .L_43)
	.align		4
.L_43:
        /*0100*/ 	.word	index@(_Z7Set_E_YPdS_S_did)
        /*0104*/ 	.word	0x00000000


	//----- nvinfo : EIATTR_MIN_STACK_SIZE
	.align		4
.L_44:
        /*0108*/ 	.byte	0x04, 0x12
        /*010a*/ 	.short	(.L_46 - .L_45)
	.align		4
.L_45:
        /*010c*/ 	.word	index@(_Z7Set_E_XPdS_S_did)
        /*0110*/ 	.word	0x00000000


	//----- nvinfo : EIATTR_MIN_STACK_SIZE
	.align		4
.L_46:
        /*0114*/ 	.byte	0x04, 0x12
        /*0116*/ 	.short	(.L_48 - .L_47)
	.align		4
.L_47:
        /*0118*/ 	.word	index@(_Z7Set_H_ZPdS_S_did)
        /*011c*/ 	.word	0x00000000


	//----- nvinfo : EIATTR_MIN_STACK_SIZE
	.align		4
.L_48:
        /*0120*/ 	.byte	0x04, 0x12
        /*0122*/ 	.short	(.L_50 - .L_49)
	.align		4
.L_49:
        /*0124*/ 	.word	index@(_Z7Set_H_YPdS_S_did)
        /*0128*/ 	.word	0x00000000


	//----- nvinfo : EIATTR_MIN_STACK_SIZE
	.align		4
.L_50:
        /*012c*/ 	.byte	0x04, 0x12
        /*012e*/ 	.short	(.L_52 - .L_51)
	.align		4
.L_51:
        /*0130*/ 	.word	index@(_Z7Set_H_XPdS_S_did)
        /*0134*/ 	.word	0x00000008


	//----- nvinfo : EIATTR_MIN_STACK_SIZE
	.align		4
.L_52:
        /*0138*/ 	.byte	0x04, 0x12
        /*013a*/ 	.short	(.L_54 - .L_53)
	.align		4
.L_53:
        /*013c*/ 	.word	index@(_Z8InitWallv)
        /*0140*/ 	.word	0x00000000
.L_54:


//--------------------- .nv.compat                --------------------------
	.section	.nv.compat,"",@"SHT_CUDA_COMPAT_INFO"
	.align	4
        /*0000*/ 	.byte	0x02, 0x09, 0x00, 0x00, 0x02, 0x02, 0x01, 0x00, 0x02, 0x05, 0x05, 0x00, 0x03, 0x07, 0x01, 0x01
        /*0010*/ 	.byte	0x02, 0x03, 0x00, 0x00, 0x02, 0x06, 0x01, 0x00, 0x04, 0x0b, 0x08, 0x00, 0x01, 0x00, 0x00, 0x00
        /*0020*/ 	.byte	0x00, 0x00, 0x00, 0x00


//--------------------- .nv.info._Z7Set_E_ZPdS_S_did --------------------------
	.section	.nv.info._Z7Set_E_ZPdS_S_did,"",@"SHT_CUDA_INFO"
	.sectionflags	@""
	.align	4


	//----- nvinfo : EIATTR_CUDA_API_VERSION
	.align		4
        /*0000*/ 	.byte	0x04, 0x37
        /*0002*/ 	.short	(.L_56 - .L_55)
.L_55:
        /*0004*/ 	.word	0x00000082


	//----- nvinfo : EIATTR_KPARAM_INFO
	.align		4
.L_56:
        /*0008*/ 	.byte	0x04, 0x17
        /*000a*/ 	.short	(.L_58 - .L_57)
.L_57:
        /*000c*/ 	.word	0x00000000
        /*0010*/ 	.short	0x0005
        /*0012*/ 	.short	0x0028
        /*0014*/ 	.byte	0x00, 0xf0, 0x21, 0x00


	//----- nvinfo : EIATTR_KPARAM_INFO
	.align		4
.L_58:
        /*0018*/ 	.byte	0x04, 0x17
        /*001a*/ 	.short	(.L_60 - .L_59)
.L_59:
        /*001c*/ 	.word	0x00000000
        /*0020*/ 	.short	0x0004
        /*0022*/ 	.short	0x0020
        /*0024*/ 	.byte	0x00, 0xf0, 0x11, 0x00


	//----- nvinfo : EIATTR_KPARAM_INFO
	.align		4
.L_60:
        /*0028*/ 	.byte	0x04, 0x17
        /*002a*/ 	.short	(.L_62 - .L_61)
.L_61:
        /*002c*/ 	.word	0x00000000
        /*0030*/ 	.short	0x0003
        /*0032*/ 	.short	0x0018
        /*0034*/ 	.byte	0x00, 0xf0, 0x21, 0x00


	//----- nvinfo : EIATTR_KPARAM_INFO
	.align		4
.L_62:
        /*0038*/ 	.byte	0x04, 0x17
        /*003a*/ 	.short	(.L_64 - .L_63)
.L_63:
        /*003c*/ 	.word	0x00000000
        /*0040*/ 	.short	0x0002
        /*0042*/ 	.short	0x0010
        /*0044*/ 	.byte	0x00, 0xf5, 0x21, 0x00


	//----- nvinfo : EIATTR_KPARAM_INFO
	.align		4
.L_64:
        /*0048*/ 	.byte	0x04, 0x17
        /*004a*/ 	.short	(.L_66 - .L_65)
.L_65:
        /*004c*/ 	.word	0x00000000
        /*0050*/ 	.short	0x0001
        /*0052*/ 	.short	0x0008
        /*0054*/ 	.byte	0x00, 0xf5, 0x21, 0x00


	//----- nvinfo : EIATTR_KPARAM_INFO
	.align		4
.L_66:
        /*0058*/ 	.byte	0x04, 0x17
        /*005a*/ 	.short	(.L_68 - .L_67)
.L_67:
        /*005c*/ 	.word	0x00000000
        /*0060*/ 	.short	0x0000
        /*0062*/ 	.short	0x0000
        /*0064*/ 	.byte	0x00, 0xf5, 0x21, 0x00


	//----- nvinfo : EIATTR_SPARSE_MMA_MASK
	.align		4
.L_68:
        /*0068*/ 	.byte	0x03, 0x50
        /*006a*/ 	.short	0x0000


	//----- nvinfo : EIATTR_MAXREG_COUNT
	.align		4
        /*006c*/ 	.byte	0x03, 0x1b
        /*006e*/ 	.short	0x00ff


	//----- nvinfo : EIATTR_MERCURY_ISA_VERSION
	.align		4
        /*0070*/ 	.byte	0x03, 0x5f
        /*0072*/ 	.short	0x0101


	//----- nvinfo : EIATTR_VRC_CTA_INIT_COUNT
	.align		4
        /*0074*/ 	.byte	0x02, 0x4a
	.zero		1
	.zero		1


	//----- nvinfo : EIATTR_EXIT_INSTR_OFFSETS
	.align		4
        /*0078*/ 	.byte	0x04, 0x1c
        /*007a*/ 	.short	(.L_70 - .L_69)


	//   ....[0]....
.L_69:
        /*007c*/ 	.word	0x00000080


	//   ....[1]....
        /*0080*/ 	.word	0x00000360


	//----- nvinfo : EIATTR_CRS_STACK_SIZE
	.align		4
.L_70:
        /*0084*/ 	.byte	0x04, 0x1e
        /*0086*/ 	.short	(.L_72 - .L_71)
.L_71:
        /*0088*/ 	.word	0x00000000


	//----- nvinfo : EIATTR_CBANK_PARAM_SIZE
	.align		4
.L_72:
        /*008c*/ 	.byte	0x03, 0x19
        /*008e*/ 	.short	0x0030


	//----- nvinfo : EIATTR_PARAM_CBANK
	.align		4
        /*0090*/ 	.byte	0x04, 0x0a
        /*0092*/ 	.short	(.L_74 - .L_73)
	.align		4
.L_73:
        /*0094*/ 	.word	index@(.nv.constant0._Z7Set_E_ZPdS_S_did)
        /*0098*/ 	.short	0x0380
        /*009a*/ 	.short	0x0030


	//----- nvinfo : EIATTR_SW_WAR
	.align		4
.L_74:
        /*009c*/ 	.byte	0x04, 0x36
        /*009e*/ 	.short	(.L_76 - .L_75)
.L_75:
        /*00a0*/ 	.word	0x00000008
.L_76:


//--------------------- .nv.info._Z7Set_E_YPdS_S_did --------------------------
	.section	.nv.info._Z7Set_E_YPdS_S_did,"",@"SHT_CUDA_INFO"
	.sectionflags	@""
	.align	4


	//----- nvinfo : EIATTR_CUDA_API_VERSION
	.align		4
        /*0000*/ 	.byte	0x04, 0x37
        /*0002*/ 	.short	(.L_78 - .L_77)
.L_77:
        /*0004*/ 	.word	0x00000082


	//----- nvinfo : EIATTR_KPARAM_INFO
	.align		4
.L_78:
        /*0008*/ 	.byte	0x04, 0x17
        /*000a*/ 	.short	(.L_80 - .L_79)
.L_79:
        /*000c*/ 	.word	0x00000000
        /*0010*/ 	.short	0x0005
        /*0012*/ 	.short	0x0028
        /*0014*/ 	.byte	0x00, 0xf0, 0x21, 0x00


	//----- nvinfo : EIATTR_KPARAM_INFO
	.align		4
.L_80:
        /*0018*/ 	.byte	0x04, 0x17
        /*001a*/ 	.short	(.L_82 - .L_81)
.L_81:
        /*001c*/ 	.word	0x00000000
        /*0020*/ 	.short	0x0004
        /*0022*/ 	.short	0x0020
        /*0024*/ 	.byte	0x00, 0xf0, 0x11, 0x00


	//----- nvinfo : EIATTR_KPARAM_INFO
	.align		4
.L_82:
        /*0028*/ 	.byte	0x04, 0x17
        /*002a*/ 	.short	(.L_84 - .L_83)
.L_83:
        /*002c*/ 	.word	0x00000000
        /*0030*/ 	.short	0x0003
        /*0032*/ 	.short	0x0018
        /*0034*/ 	.byte	0x00, 0xf0, 0x21, 0x00


	//----- nvinfo : EIATTR_KPARAM_INFO
	.align		4
.L_84:
        /*0038*/ 	.byte	0x04, 0x17
        /*003a*/ 	.short	(.L_86 - .L_85)
.L_85:
        /*003c*/ 	.word	0x00000000
        /*0040*/ 	.short	0x0002
        /*0042*/ 	.short	0x0010
        /*0044*/ 	.byte	0x00, 0xf5, 0x21, 0x00


	//----- nvinfo : EIATTR_KPARAM_INFO
	.align		4
.L_86:
        /*0048*/ 	.byte	0x04, 0x17
        /*004a*/ 	.short	(.L_88 - .L_87)
.L_87:
        /*004c*/ 	.word	0x00000000
        /*0050*/ 	.short	0x0001
        /*0052*/ 	.short	0x0008
        /*0054*/ 	.byte	0x00, 0xf5, 0x21, 0x00


	//----- nvinfo : EIATTR_KPARAM_INFO
	.align		4
.L_88:
        /*0058*/ 	.byte	0x04, 0x17
        /*005a*/ 	.short	(.L_90 - .L_89)
.L_89:
        /*005c*/ 	.word	0x00000000
        /*0060*/ 	.short	0x0000
        /*0062*/ 	.short	0x0000
        /*0064*/ 	.byte	0x00, 0xf5, 0x21, 0x00


	//----- nvinfo : EIATTR_SPARSE_MMA_MASK
	.align		4
.L_90:
        /*0068*/ 	.byte	0x03, 0x50
        /*006a*/ 	.short	0x0000


	//----- nvinfo : EIATTR_MAXREG_COUNT
	.align		4
        /*006c*/ 	.byte	0x03, 0x1b
        /*006e*/ 	.short	0x00ff


	//----- nvinfo : EIATTR_MERCURY_ISA_VERSION
	.align		4
        /*0070*/ 	.byte	0x03, 0x5f
        /*0072*/ 	.short	0x0101


	//----- nvinfo : EIATTR_VRC_CTA_INIT_COUNT
	.align		4
        /*0074*/ 	.byte	0x02, 0x4a
	.zero		1
	.zero		1


	//----- nvinfo : EIATTR_EXIT_INSTR_OFFSETS
	.align		4
        /*0078*/ 	.byte	0x04, 0x1c
        /*007a*/ 	.short	(.L_92 - .L_91)


	//   ....[0]....
.L_91:
        /*007c*/ 	.word	0x00000080


	//   ....[1]....
        /*0080*/ 	.word	0x00000360


	//----- nvinfo : EIATTR_CRS_STACK_SIZE
	.align		4
.L_92:
        /*0084*/ 	.byte	0x04, 0x1e
        /*0086*/ 	.short	(.L_94 - .L_93)
.L_93:
        /*0088*/ 	.word	0x00000000


	//----- nvinfo : EIATTR_CBANK_PARAM_SIZE
	.align		4
.L_94:
        /*008c*/ 	.byte	0x03, 0x19
        /*008e*/ 	.short	0x0030


	//----- nvinfo : EIATTR_PARAM_CBANK
	.align		4
        /*0090*/ 	.byte	0x04, 0x0a
        /*0092*/ 	.short	(.L_96 - .L_95)
	.align		4
.L_95:
        /*0094*/ 	.word	index@(.nv.constant0._Z7Set_E_YPdS_S_did)
        /*0098*/ 	.short	0x0380
        /*009a*/ 	.short	0x0030


	//----- nvinfo : EIATTR_SW_WAR
	.align		4
.L_96:
        /*009c*/ 	.byte	0x04, 0x36
        /*009e*/ 	.short	(.L_98 - .L_97)
.L_97:
        /*00a0*/ 	.word	0x00000008
.L_98:


//--------------------- .nv.info._Z7Set_E_XPdS_S_did --------------------------
	.section	.nv.info._Z7Set_E_XPdS_S_did,"",@"SHT_CUDA_INFO"
	.sectionflags	@""
	.align	4


	//----- nvinfo : EIATTR_CUDA_API_VERSION
	.align		4
        /*0000*/ 	.byte	0x04, 0x37
        /*0002*/ 	.short	(.L_100 - .L_99)
.L_99:
        /*0004*/ 	.word	0x00000082


	//----- nvinfo : EIATTR_KPARAM_INFO
	.align		4
.L_100:
        /*0008*/ 	.byte	0x04, 0x17
        /*000a*/ 	.short	(.L_102 - .L_101)
.L_101:
        /*000c*/ 	.word	0x00000000
        /*0010*/ 	.short	0x0005
        /*0012*/ 	.short	0x0028
        /*0014*/ 	.byte	0x00, 0xf0, 0x21, 0x00


	//----- nvinfo : EIATTR_KPARAM_INFO
	.align		4
.L_102:
        /*0018*/ 	.byte	0x04, 0x17
        /*001a*/ 	.short	(.L_104 - .L_103)
.L_103:
        /*001c*/ 	.word	0x00000000
        /*0020*/ 	.short	0x0004
        /*0022*/ 	.short	0x0020
        /*0024*/ 	.byte	0x00, 0xf0, 0x11, 0x00


	//----- nvinfo : EIATTR_KPARAM_INFO
	.align		4
.L_104:
        /*0028*/ 	.byte	0x04, 0x17
        /*002a*/ 	.short	(.L_106 - .L_105)
.L_105:
        /*002c*/ 	.word	0x00000000
        /*0030*/ 	.short	0x0003
        /*0032*/ 	.short	0x0018
        /*0034*/ 	.byte	0x00, 0xf0, 0x21, 0x00


	//----- nvinfo : EIATTR_KPARAM_INFO
	.align		4
.L_106:
        /*0038*/ 	.byte	0x04, 0x17
        /*003a*/ 	.short	(.L_108 - .L_107)
.L_107:
        /*003c*/ 	.word	0x00000000
        /*0040*/ 	.short	0x0002
        /*0042*/ 	.short	0x0010
        /*0044*/ 	.byte	0x00, 0xf5, 0x21, 0x00


	//----- nvinfo : EIATTR_KPARAM_INFO
	.align		4
.L_108:
        /*0048*/ 	.byte	0x04, 0x17
        /*004a*/ 	.short	(.L_110 - .L_109)
.L_109:
        /*004c*/ 	.word	0x00000000
        /*0050*/ 	.short	0x0001
        /*0052*/ 	.short	0x0008
        /*0054*/ 	.byte	0x00, 0xf5, 0x21, 0x00


	//----- nvinfo : EIATTR_KPARAM_INFO
	.align		4
.L_110:
        /*0058*/ 	.byte	0x04, 0x17
        /*005a*/ 	.short	(.L_112 - .L_111)
.L_111:
        /*005c*/ 	.word	0x00000000
        /*0060*/ 	.short	0x0000
        /*0062*/ 	.short	0x0000
        /*0064*/ 	.byte	0x00, 0xf5, 0x21, 0x00


	//----- nvinfo : EIATTR_SPARSE_MMA_MASK
	.align		4
.L_112:
        /*0068*/ 	.byte	0x03, 0x50
        /*006a*/ 	.short	0x0000


	//----- nvinfo : EIATTR_MAXREG_COUNT
	.align		4
        /*006c*/ 	.byte	0x03, 0x1b
        /*006e*/ 	.short	0x00ff


	//----- nvinfo : EIATTR_MERCURY_ISA_VERSION
	.align		4
        /*0070*/ 	.byte	0x03, 0x5f
        /*0072*/ 	.short	0x0101


	//----- nvinfo : EIATTR_VRC_CTA_INIT_COUNT
	.align		4
        /*0074*/ 	.byte	0x02, 0x4a
	.zero		1
	.zero		1


	//----- nvinfo : EIATTR_EXIT_INSTR_OFFSETS
	.align		4
        /*0078*/ 	.byte	0x04, 0x1c
        /*007a*/ 	.short	(.L_114 - .L_113)


	//   ....[0]....
.L_113:
        /*007c*/ 	.word	0x00000080


	//   ....[1]....
        /*0080*/ 	.word	0x00000360


	//----- nvinfo : EIATTR_CRS_STACK_SIZE
	.align		4
.L_114:
        /*0084*/ 	.byte	0x04, 0x1e
        /*0086*/ 	.short	(.L_116 - .L_115)
.L_115:
        /*0088*/ 	.word	0x00000000


	//----- nvinfo : EIATTR_CBANK_PARAM_SIZE
	.align		4
.L_116:
        /*008c*/ 	.byte	0x03, 0x19
        /*008e*/ 	.short	0x0030


	//----- nvinfo : EIATTR_PARAM_CBANK
	.align		4
        /*0090*/ 	.byte	0x04, 0x0a
        /*0092*/ 	.short	(.L_118 - .L_117)
	.align		4
.L_117:
        /*0094*/ 	.word	index@(.nv.constant0._Z7Set_E_XPdS_S_did)
        /*0098*/ 	.short	0x0380
        /*009a*/ 	.short	0x0030


	//----- nvinfo : EIATTR_SW_WAR
	.align		4
.L_118:
        /*009c*/ 	.byte	0x04, 0x36
        /*009e*/ 	.short	(.L_120 - .L_119)
.L_119:
        /*00a0*/ 	.word	0x00000008
.L_120:


//--------------------- .nv.info._Z7Set_H_ZPdS_S_did --------------------------
	.section	.nv.info._Z7Set_H_ZPdS_S_did,"",@"SHT_CUDA_INFO"
	.sectionflags	@""
	.align	4


	//----- nvinfo : EIATTR_CUDA_API_VERSION
	.align		4
        /*0000*/ 	.byte	0x04, 0x37
        /*0002*/ 	.short	(.L_122 - .L_121)
.L_121:
        /*0004*/ 	.word	0x00000082


	//----- nvinfo : EIATTR_KPARAM_INFO
	.align		4
.L_122:
        /*0008*/ 	.byte	0x04, 0x17
        /*000a*/ 	.short	(.L_124 - .L_123)
.L_123:
        /*000c*/ 	.word	0x00000000
        /*0010*/ 	.short	0x0005
        /*0012*/ 	.short	0x0028
        /*0014*/ 	.byte	0x00, 0xf0, 0x21, 0x00


	//----- nvinfo : EIATTR_KPARAM_INFO
	.align		4
.L_124:
        /*0018*/ 	.byte	0x04, 0x17
        /*001a*/ 	.short	(.L_126 - .L_125)
.L_125:
        /*001c*/ 	.word	0x00000000
        /*0020*/ 	.short	0x0004
        /*0022*/ 	.short	0x0020
        /*0024*/ 	.byte	0x00, 0xf0, 0x11, 0x00


	//----- nvinfo : EIATTR_KPARAM_INFO
	.align		4
.L_126:
        /*0028*/ 	.byte	0x04, 0x17
        /*002a*/ 	.short	(.L_128 - .L_127)
.L_127:
        /*002c*/ 	.word	0x00000000
        /*0030*/ 	.short	0x0003
        /*0032*/ 	.short	0x0018
        /*0034*/ 	.byte	0x00, 0xf0, 0x21, 0x00


	//----- nvinfo : EIATTR_KPARAM_INFO
	.align		4
.L_128:
        /*0038*/ 	.byte	0x04, 0x17
        /*003a*/ 	.short	(.L_130 - .L_129)
.L_129:
        /*003c*/ 	.word	0x00000000
        /*0040*/ 	.short	0x0002
        /*0042*/ 	.short	0x0010
        /*0044*/ 	.byte	0x00, 0xf5, 0x21, 0x00


	//----- nvinfo : EIATTR_KPARAM_INFO
	.align		4
.L_130:
        /*0048*/ 	.byte	0x04, 0x17
        /*004a*/ 	.short	(.L_132 - .L_131)
.L_131:
        /*004c*/ 	.word	0x00000000
        /*0050*/ 	.short	0x0001
        /*0052*/ 	.short	0x0008
        /*0054*/ 	.byte	0x00, 0xf5, 0x21, 0x00


	//----- nvinfo : EIATTR_KPARAM_INFO
	.align		4
.L_132:
        /*0058*/ 	.byte	0x04, 0x17
        /*005a*/ 	.short	(.L_134 - .L_133)
.L_133:
        /*005c*/ 	.word	0x00000000
        /*0060*/ 	.short	0x0000
        /*0062*/ 	.short	0x0000
        /*0064*/ 	.byte	0x00, 0xf5, 0x21, 0x00


	//----- nvinfo : EIATTR_SPARSE_MMA_MASK
	.align		4
.L_134:
        /*0068*/ 	.byte	0x03, 0x50
        /*006a*/ 	.short	0x0000


	//----- nvinfo : EIATTR_MAXREG_COUNT
	.align		4
        /*006c*/ 	.byte	0x03, 0x1b
        /*006e*/ 	.short	0x00ff


	//----- nvinfo : EIATTR_MERCURY_ISA_VERSION
	.align		4
        /*0070*/ 	.byte	0x03, 0x5f
        /*0072*/ 	.short	0x0101


	//----- nvinfo : EIATTR_VRC_CTA_INIT_COUNT
	.align		4
        /*0074*/ 	.byte	0x02, 0x4a
	.zero		1
	.zero		1


	//----- nvinfo : EIATTR_EXIT_INSTR_OFFSETS
	.align		4
        /*0078*/ 	.byte	0x04, 0x1c
        /*007a*/ 	.short	(.L_136 - .L_135)


	//   ....[0]....
.L_135:
        /*007c*/ 	.word	0x00000070


	//   ....[1]....
        /*0080*/ 	.word	0x00000310


	//----- nvinfo : EIATTR_CRS_STACK_SIZE
	.align		4
.L_136:
        /*0084*/ 	.byte	0x04, 0x1e
        /*0086*/ 	.short	(.L_138 - .L_137)
.L_137:
        /*0088*/ 	.word	0x00000000


	//----- nvinfo : EIATTR_CBANK_PARAM_SIZE
	.align		4
.L_138:
        /*008c*/ 	.byte	0x03, 0x19
        /*008e*/ 	.short	0x0030


	//----- nvinfo : EIATTR_PARAM_CBANK
	.align		4
        /*0090*/ 	.byte	0x04, 0x0a
        /*0092*/ 	.short	(.L_140 - .L_139)
	.align		4
.L_139:
        /*0094*/ 	.word	index@(.nv.constant0._Z7Set_H_ZPdS_S_did)
        /*0098*/ 	.short	0x0380
        /*009a*/ 	.short	0x0030


	//----- nvinfo : EIATTR_SW_WAR
	.align		4
.L_140:
        /*009c*/ 	.byte	0x04, 0x36
        /*009e*/ 	.short	(.L_142 - .L_141)
.L_141:
        /*00a0*/ 	.word	0x00000008
.L_142:


//--------------------- .nv.info._Z7Set_H_YPdS_S_did --------------------------
	.section	.nv.info._Z7Set_H_YPdS_S_did,"",@"SHT_CUDA_INFO"
	.sectionflags	@""
	.align	4


	//----- nvinfo : EIATTR_CUDA_API_VERSION
	.align		4
        /*0000*/ 	.byte	0x04, 0x37
        /*0002*/ 	.short	(.L_144 - .L_143)
.L_143:
        /*0004*/ 	.word	0x00000082


	//----- nvinfo : EIATTR_KPARAM_INFO
	.align		4
.L_144:
        /*0008*/ 	.byte	0x04, 0x17
        /*000a*/ 	.short	(.L_146 - .L_145)
.L_145:
        /*000c*/ 	.word	0x00000000
        /*0010*/ 	.short	0x0005
        /*0012*/ 	.short	0x0028
        /*0014*/ 	.byte	0x00, 0xf0, 0x21, 0x00


	//----- nvinfo : EIATTR_KPARAM_INFO
	.align		4
.L_146:
        /*0018*/ 	.byte	0x04, 0x17
        /*001a*/ 	.short	(.L_148 - .L_147)
.L_147:
        /*001c*/ 	.word	0x00000000
        /*0020*/ 	.short	0x0004
        /*0022*/ 	.short	0x0020
        /*0024*/ 	.byte	0x00, 0xf0, 0x11, 0x00


	//----- nvinfo : EIATTR_KPARAM_INFO
	.align		4
.L_148:
        /*0028*/ 	.byte	0x04, 0x17
        /*002a*/ 	.short	(.L_150 - .L_149)
.L_149:
        /*002c*/ 	.word	0x00000000
        /*0030*/ 	.short	0x0003
        /*0032*/ 	.short	0x0018
        /*0034*/ 	.byte	0x00, 0xf0, 0x21, 0x00


	//----- nvinfo : EIATTR_KPARAM_INFO
	.align		4
.L_150:
        /*0038*/ 	.byte	0x04, 0x17
        /*003a*/ 	.short	(.L_152 - .L_151)
.L_151:
        /*003c*/ 	.word	0x00000000
        /*0040*/ 	.short	0x0002
        /*0042*/ 	.short	0x0010
        /*0044*/ 	.byte	0x00, 0xf5, 0x21, 0x00


	//----- nvinfo : EIATTR_KPARAM_INFO
	.align		4
.L_152:
        /*0048*/ 	.byte	0x04, 0x17
        /*004a*/ 	.short	(.L_154 - .L_153)
.L_153:
        /*004c*/ 	.word	0x00000000
        /*0050*/ 	.short	0x0001
        /*0052*/ 	.short	0x0008
        /*0054*/ 	.byte	0x00, 0xf5, 0x21, 0x00


	//----- nvinfo : EIATTR_KPARAM_INFO
	.align		4
.L_154:
        /*0058*/ 	.byte	0x04, 0x17
        /*005a*/ 	.short	(.L_156 - .L_155)
.L_155:
        /*005c*/ 	.word	0x00000000
        /*0060*/ 	.short	0x0000
        /*0062*/ 	.short	0x0000
        /*0064*/ 	.byte	0x00, 0xf5, 0x21, 0x00


	//----- nvinfo : EIATTR_SPARSE_MMA_MASK
	.align		4
.L_156:
        /*0068*/ 	.byte	0x03, 0x50
        /*006a*/ 	.short	0x0000


	//----- nvinfo : EIATTR_MAXREG_COUNT
	.align		4
        /*006c*/ 	.byte	0x03, 0x1b
        /*006e*/ 	.short	0x00ff


	//----- nvinfo : EIATTR_MERCURY_ISA_VERSION
	.align		4
        /*0070*/ 	.byte	0x03, 0x5f
        /*0072*/ 	.short	0x0101


	//----- nvinfo : EIATTR_VRC_CTA_INIT_COUNT
	.align		4
        /*0074*/ 	.byte	0x02, 0x4a
	.zero		1
	.zero		1


	//----- nvinfo : EIATTR_EXIT_INSTR_OFFSETS
	.align		4
        /*0078*/ 	.byte	0x04, 0x1c
        /*007a*/ 	.short	(.L_158 - .L_157)


	//   ....[0]....
.L_157:
        /*007c*/ 	.word	0x00000070


	//   ....[1]....
        /*0080*/ 	.word	0x00000310


	//----- nvinfo : EIATTR_CRS_STACK_SIZE
	.align		4
.L_158:
        /*0084*/ 	.byte	0x04, 0x1e
        /*0086*/ 	.short	(.L_160 - .L_159)
.L_159:
        /*0088*/ 	.word	0x00000000


	//----- nvinfo : EIATTR_CBANK_PARAM_SIZE
	.align		4
.L_160:
        /*008c*/ 	.byte	0x03, 0x19
        /*008e*/ 	.short	0x0030


	//----- nvinfo : EIATTR_PARAM_CBANK
	.align		4
        /*0090*/ 	.byte	0x04, 0x0a
        /*0092*/ 	.short	(.L_162 - .L_161)
	.align		4
.L_161:
        /*0094*/ 	.word	index@(.nv.constant0._Z7Set_H_YPdS_S_did)
        /*0098*/ 	.short	0x0380
        /*009a*/ 	.short	0x0030


	//----- nvinfo : EIATTR_SW_WAR
	.align		4
.L_162:
        /*009c*/ 	.byte	0x04, 0x36
        /*009e*/ 	.short	(.L_164 - .L_163)
.L_163:
        /*00a0*/ 	.word	0x00000008
.L_164:


//--------------------- .nv.info._Z7Set_H_XPdS_S_did --------------------------
	.section	.nv.info._Z7Set_H_XPdS_S_did,"",@"SHT_CUDA_INFO"
	.sectionflags	@""
	.align	4


	//----- nvinfo : EIATTR_CUDA_API_VERSION
	.align		4
        /*0000*/ 	.byte	0x04, 0x37
        /*0002*/ 	.short	(.L_166 - .L_165)
.L_165:
        /*0004*/ 	.word	0x00000082


	//----- nvinfo : EIATTR_KPARAM_INFO
	.align		4
.L_166:
        /*0008*/ 	.byte	0x04, 0x17
        /*000a*/ 	.short	(.L_168 - .L_167)
.L_167:
        /*000c*/ 	.word	0x00000000
        /*0010*/ 	.short	0x0005
        /*0012*/ 	.short	0x0028
        /*0014*/ 	.byte	0x00, 0xf0, 0x21, 0x00


	//----- nvinfo : EIATTR_KPARAM_INFO
	.align		4
.L_168:
        /*0018*/ 	.byte	0x04, 0x17
        /*001a*/ 	.short	(.L_170 - .L_169)
.L_169:
        /*001c*/ 	.word	0x00000000
        /*0020*/ 	.short	0x0004
        /*0022*/ 	.short	0x0020
        /*0024*/ 	.byte	0x00, 0xf0, 0x11, 0x00


	//----- nvinfo : EIATTR_KPARAM_INFO
	.align		4
.L_170:
        /*0028*/ 	.byte	0x04, 0x17
        /*002a*/ 	.short	(.L_172 - .L_171)
.L_171:
        /*002c*/ 	.word	0x00000000
        /*0030*/ 	.short	0x0003
        /*0032*/ 	.short	0x0018
        /*0034*/ 	.byte	0x00, 0xf0, 0x21, 0x00


	//----- nvinfo : EIATTR_KPARAM_INFO
	.align		4
.L_172:
        /*0038*/ 	.byte	0x04, 0x17
        /*003a*/ 	.short	(.L_174 - .L_173)
.L_173:
        /*003c*/ 	.word	0x00000000
        /*0040*/ 	.short	0x0002
        /*0042*/ 	.short	0x0010
        /*0044*/ 	.byte	0x00, 0xf5, 0x21, 0x00


	//----- nvinfo : EIATTR_KPARAM_INFO
	.align		4
.L_174:
        /*0048*/ 	.byte	0x04, 0x17
        /*004a*/ 	.short	(.L_176 - .L_175)
.L_175:
        /*004c*/ 	.word	0x00000000
        /*0050*/ 	.short	0x0001
        /*0052*/ 	.short	0x0008
        /*0054*/ 	.byte	0x00, 0xf5, 0x21, 0x00


	//----- nvinfo : EIATTR_KPARAM_INFO
	.align		4
.L_176:
        /*0058*/ 	.byte	0x04, 0x17
        /*005a*/ 	.short	(.L_178 - .L_177)
.L_177:
        /*005c*/ 	.word	0x00000000
        /*0060*/ 	.short	0x0000
        /*0062*/ 	.short	0x0000
        /*0064*/ 	.byte	0x00, 0xf5, 0x21, 0x00


	//----- nvinfo : EIATTR_SPARSE_MMA_MASK
	.align		4
.L_178:
        /*0068*/ 	.byte	0x03, 0x50
        /*006a*/ 	.short	0x0000


	//----- nvinfo : EIATTR_MAXREG_COUNT
	.align		4
        /*006c*/ 	.byte	0x03, 0x1b
        /*006e*/ 	.short	0x00ff


	//----- nvinfo : EIATTR_EXTERNS
	.align		4
        /*0070*/ 	.byte	0x04, 0x0f
        /*0072*/ 	.short	(.L_180 - .L_179)


	//   ....[0]....
	.align		4
.L_179:
        /*0074*/ 	.word	index@(vprintf)


	//----- nvinfo : EIATTR_MERCURY_ISA_VERSION
	.align		4
.L_180:
        /*0078*/ 	.byte	0x03, 0x5f
        /*007a*/ 	.short	0x0101


	//----- nvinfo : EIATTR_VRC_CTA_INIT_COUNT
	.align		4
        /*007c*/ 	.byte	0x02, 0x4a
	.zero		1
	.zero		1


	//----- nvinfo : EIATTR_SYSCALL_OFFSETS
	.align		4
        /*0080*/ 	.byte	0x04, 0x46
        /*0082*/ 	.short	(.L_182 - .L_181)


	//   ....[0]....
.L_181:
        /*0084*/ 	.word	0x00000130


	//----- nvinfo : EIATTR_EXIT_INSTR_OFFSETS
	.align		4
.L_182:
        /*0088*/ 	.byte	0x04, 0x1c
        /*008a*/ 	.short	(.L_184 - .L_183)


	//   ....[0]....
.L_183:
        /*008c*/ 	.word	0x00000160


	//   ....[1]....
        /*0090*/ 	.word	0x000004b0


	//----- nvinfo : EIATTR_CRS_STACK_SIZE
	.align		4
.L_184:
        /*0094*/ 	.byte	0x04, 0x1e
        /*0096*/ 	.short	(.L_186 - .L_185)
.L_185:
        /*0098*/ 	.word	0x00000000


	//----- nvinfo : EIATTR_CBANK_PARAM_SIZE
	.align		4
.L_186:
        /*009c*/ 	.byte	0x03, 0x19
        /*009e*/ 	.short	0x0030


	//----- nvinfo : EIATTR_PARAM_CBANK
	.align		4
        /*00a0*/ 	.byte	0x04, 0x0a
        /*00a2*/ 	.short	(.L_188 - .L_187)
	.align		4
.L_187:
        /*00a4*/ 	.word	index@(.nv.constant0._Z7Set_H_XPdS_S_did)
        /*00a8*/ 	.short	0x0380
        /*00aa*/ 	.short	0x0030


	//----- nvinfo : EIATTR_SW_WAR
	.align		4
.L_188:
        /*00ac*/ 	.byte	0x04, 0x36
        /*00ae*/ 	.short	(.L_190 - .L_189)
.L_189:
        /*00b0*/ 	.word	0x00000008
.L_190:


//--------------------- .nv.info._Z8InitWallv     --------------------------
	.section	.nv.info._Z8InitWallv,"",@"SHT_CUDA_INFO"
	.sectionflags	@""
	.align	4


	//----- nvinfo : EIATTR_CUDA_API_VERSION
	.align		4
        /*0000*/ 	.byte	0x04, 0x37
        /*0002*/ 	.short	(.L_192 - .L_191)
.L_191:
        /*0004*/ 	.word	0x00000082


	//----- nvinfo : EIATTR_SPARSE_MMA_MASK
	.align		4
.L_192:
        /*0008*/ 	.byte	0x03, 0x50
        /*000a*/ 	.short	0x0000


	//----- nvinfo : EIATTR_MAXREG_COUNT
	.align		4
        /*000c*/ 	.byte	0x03, 0x1b
        /*000e*/ 	.short	0x00ff


	//----- nvinfo : EIATTR_MERCURY_ISA_VERSION
	.align		4
        /*0010*/ 	.byte	0x03, 0x5f
        /*0012*/ 	.short	0x0101


	//----- nvinfo : EIATTR_VRC_CTA_INIT_COUNT
	.align		4
        /*0014*/ 	.byte	0x02, 0x4a
	.zero		1
	.zero		1


	//----- nvinfo : EIATTR_EXIT_INSTR_OFFSETS
	.align		4
        /*0018*/ 	.byte	0x04, 0x1c
        /*001a*/ 	.short	(.L_194 - .L_193)


	//   ....[0]....
.L_193:
        /*001c*/ 	.word	0x00000010


	//----- nvinfo : EIATTR_SW_WAR
	.align		4
.L_194:
        /*0020*/ 	.byte	0x04, 0x36
        /*0022*/ 	.short	(.L_196 - .L_195)
.L_195:
        /*0024*/ 	.word	0x00000008
.L_196:


//--------------------- .nv.callgraph             --------------------------
	.section	.nv.callgraph,"",@"SHT_CUDA_CALLGRAPH"
	.align	4
	.sectionentsize	8
	.align		4
        /*0000*/ 	.word	0x00000000
	.align		4
        /*0004*/ 	.word	0xffffffff
	.align		4
        /*0008*/ 	.word	index@(_Z7Set_H_XPdS_S_did)
	.align		4
        /*000c*/ 	.word	index@(vprintf)
	.align		4
        /*0010*/ 	.word	0x00000000
	.align		4
        /*0014*/ 	.word	0xfffffffe
	.align		4
        /*0018*/ 	.word	0x00000000
	.align		4
        /*001c*/ 	.word	0xfffffffd
	.align		4
        /*0020*/ 	.word	0x00000000
	.align		4
        /*0024*/ 	.word	0xfffffffc


//--------------------- .nv.constant4             --------------------------
	.section	.nv.constant4,"a",@progbits
	.align	8
	.align		8
.nv.constant4:
        /*0000*/ 	.dword	$str
	.align		8
        /*0008*/ 	.dword	vprintf


//--------------------- .text._Z7Set_E_ZPdS_S_did --------------------------
	.section	.text._Z7Set_E_ZPdS_S_did,"ax",@progbits
	.align	128
        .global         _Z7Set_E_ZPdS_S_did
        .type           _Z7Set_E_ZPdS_S_did,@function
        .size           _Z7Set_E_ZPdS_S_did,(.L_x_50 - _Z7Set_E_ZPdS_S_did)
        .other          _Z7Set_E_ZPdS_S_did,@"STO_CUDA_ENTRY STV_DEFAULT"
_Z7Set_E_ZPdS_S_did:
.text._Z7Set_E_ZPdS_S_did:
[----:B------:R-:W-:Y:S01]  /*0000*/  LDC R1, c[0x0][0x37c] ;  /* 0x0000df00ff017b82 */ /* 0x000fe20000000800 */
[----:B------:R-:W0:Y:S07]  /*0010*/  S2R R0, SR_TID.X ;  /* 0x0000000000007919 */ /* 0x000e2e0000002100 */
[----:B------:R-:W0:Y:S01]  /*0020*/  S2UR UR4, SR_CTAID.X ;  /* 0x00000000000479c3 */ /* 0x000e220000002500 */
[----:B------:R-:W1:Y:S07]  /*0030*/  LDCU UR5, c[0x0][0x3a0] ;  /* 0x00007400ff0577ac */ /* 0x000e6e0008000800 */
[----:B------:R-:W0:Y:S02]  /*0040*/  LDC R3, c[0x0][0x360] ;  /* 0x0000d800ff037b82 */ /* 0x000e240000000800 */
[----:B0-----:R-:W-:-:S05]  /*0050*/  IMAD R3, R3, UR4, R0 ;  /* 0x0000000403037c24 */ /* 0x001fca000f8e0200 */
[----:B-1----:R-:W-:-:S04]  /*0060*/  ISETP.GE.AND P0, PT, R3, UR5, PT ;  /* 0x0000000503007c0c */ /* 0x002fc8000bf06270 */
[----:B------:R-:W-:-:S13]  /*0070*/  ISETP.LT.OR P0, PT, R3, 0x2711, P0 ;  /* 0x000027110300780c */ /* 0x000fda0000701670 */
[----:B------:R-:W-:Y:S05]  /*0080*/  @P0 EXIT ;  /* 0x000000000000094d */ /* 0x000fea0003800000 */
[----:B------:R-:W0:Y:S01]  /*0090*/  LDC.64 R10, c[0x0][0x388] ;  /* 0x0000e200ff0a7b82 */ /* 0x000e220000000a00 */
[----:B------:R-:W1:Y:S01]  /*00a0*/  LDCU.64 UR4, c[0x0][0x358] ;  /* 0x00006b00ff0477ac */ /* 0x000e620008000a00 */
[C---:B------:R-:W-:Y:S02]  /*00b0*/  VIADD R5, R3.reuse, 0xffffd8f0 ;  /* 0xffffd8f003057836 */ /* 0x040fe40000000000 */
[C---:B------:R-:W-:Y:S01]  /*00c0*/  VIADD R7, R3.reuse, 0xffffff9c ;  /* 0xffffff9c03077836 */ /* 0x040fe20000000000 */
[----:B------:R-:W2:Y:S03]  /*00d0*/  LDCU UR8, c[0x0][0x39c] ;  /* 0x00007380ff0877ac */ /* 0x000ea60008000800 */
[----:B------:R-:W3:Y:S01]  /*00e0*/  LDC.64 R14, c[0x0][0x390] ;  /* 0x0000e400ff0e7b82 */ /* 0x000ee20000000a00 */
[----:B------:R-:W-:Y:S01]  /*00f0*/  IMAD.MOV.U32 R16, RZ, RZ, 0x1 ;  /* 0x00000001ff107424 */ /* 0x000fe200078e00ff */
[----:B------:R-:W4:Y:S01]  /*0100*/  LDCU.64 UR6, c[0x0][0x3a8] ;  /* 0x00007500ff0677ac */ /* 0x000f220008000a00 */
[----:B0-----:R-:W-:-:S04]  /*0110*/  IMAD.WIDE.U32 R8, R3, 0x8, R10 ;  /* 0x0000000803087825 */ /* 0x001fc800078e000a */
[----:B------:R-:W-:Y:S02]  /*0120*/  IMAD.WIDE.U32 R10, R5, 0x8, R10 ;  /* 0x00000008050a7825 */ /* 0x000fe400078e000a */
[----:B-1----:R-:W4:Y:S02]  /*0130*/  LDG.E.64 R8, desc[UR4][R8.64] ;  /* 0x0000000408087981 */ /* 0x002f24000c1e1b00 */
[--C-:B---3--:R-:W-:Y:S02]  /*0140*/  IMAD.WIDE.U32 R12, R3, 0x8, R14.reuse ;  /* 0x00000008030c7825 */ /* 0x108fe400078e000e */
[----:B------:R-:W4:Y:S02]  /*0150*/  LDG.E.64 R10, desc[UR4][R10.64] ;  /* 0x000000040a0a7981 */ /* 0x000f24000c1e1b00 */
[----:B------:R-:W-:Y:S02]  /*0160*/  IMAD.WIDE.U32 R14, R7, 0x8, R14 ;  /* 0x00000008070e7825 */ /* 0x000fe400078e000e */
[----:B------:R-:W3:Y:S01]  /*0170*/  LDG.E.64 R12, desc[UR4][R12.64] ;  /* 0x000000040c0c7981 */ /* 0x000ee2000c1e1b00 */
[----:B------:R-:W0:Y:S03]  /*0180*/  LDC.64 R6, c[0x0][0x380] ;  /* 0x0000e000ff067b82 */ /* 0x000e260000000a00 */
[----:B------:R-:W3:Y:S01]  /*0190*/  LDG.E.64 R14, desc[UR4][R14.64] ;  /* 0x000000040e0e7981 */ /* 0x000ee2000c1e1b00 */
[----:B0-----:R-:W-:-:S04]  /*01a0*/  IMAD.WIDE.U32 R6, R3, 0x8, R6 ;  /* 0x0000000803067825 */ /* 0x001fc800078e0006 */
[----:B------:R-:W0:Y:S01]  /*01b0*/  LDC.64 R2, c[0x0][0x398] ;  /* 0x0000e600ff027b82 */ /* 0x000e220000000a00 */
[----:B------:R1:W5:Y:S01]  /*01c0*/  LDG.E.64 R4, desc[UR4][R6.64] ;  /* 0x0000000406047981 */ /* 0x000362000c1e1b00 */
[----:B--2---:R-:W0:Y:S02]  /*01d0*/  MUFU.RCP64H R17, UR8 ;  /* 0x0000000800117d08 */ /* 0x004e240008001800 */
[----:B0-----:R-:W-:-:S08]  /*01e0*/  DFMA R18, R16, -R2, 1 ;  /* 0x3ff000001012742b */ /* 0x001fd00000000802 */
[----:B------:R-:W-:-:S08]  /*01f0*/  DFMA R18, R18, R18, R18 ;  /* 0x000000121212722b */ /* 0x000fd00000000012 */
[----:B------:R-:W-:Y:S01]  /*0200*/  DFMA R18, R16, R18, R16 ;  /* 0x000000121012722b */ /* 0x000fe20000000010 */
[----:B------:R-:W-:Y:S01]  /*0210*/  BSSY.RECONVERGENT B0, `(.L_x_0) ;  /* 0x0000012000007945 */ /* 0x000fe20003800200 */
[----:B----4-:R-:W-:Y:S02]  /*0220*/  DADD R8, R8, -R10 ;  /* 0x0000000008087229 */ /* 0x010fe4000000080a */
[----:B---3--:R-:W-:-:S08]  /*0230*/  DADD R12, R12, -R14 ;  /* 0x000000000c0c7229 */ /* 0x008fd0000000080e */
[----:B------:R-:W-:Y:S02]  /*0240*/  DADD R12, R8, -R12 ;  /* 0x00000000080c7229 */ /* 0x000fe4000000080c */
[----:B------:R-:W-:-:S06]  /*0250*/  DFMA R8, R18, -R2, 1 ;  /* 0x3ff000001208742b */ /* 0x000fcc0000000802 */
[----:B------:R-:W-:Y:S02]  /*0260*/  DMUL R12, R12, UR6 ;  /* 0x000000060c0c7c28 */ /* 0x000fe40008000000 */
[----:B------:R-:W-:-:S08]  /*0270*/  DFMA R8, R18, R8, R18 ;  /* 0x000000081208722b */ /* 0x000fd00000000012 */
[----:B------:R-:W-:-:S08]  /*0280*/  DMUL R10, R12, R8 ;  /* 0x000000080c0a7228 */ /* 0x000fd00000000000 */
[----:B------:R-:W-:-:S08]  /*0290*/  DFMA R2, R10, -R2, R12 ;  /* 0x800000020a02722b */ /* 0x000fd0000000000c */
[----:B------:R-:W-:Y:S01]  /*02a0*/  DFMA R2, R8, R2, R10 ;  /* 0x000000020802722b */ /* 0x000fe2000000000a */
[----:B------:R-:W-:-:S09]  /*02b0*/  FSETP.GEU.AND P1, PT, |R13|, 6.5827683646048100446e-37, PT ;  /* 0x036000000d00780b */ /* 0x000fd20003f2e200 */
[----:B------:R-:W-:-:S05]  /*02c0*/  FFMA R0, RZ, UR8, R3 ;  /* 0x00000008ff007c23 */ /* 0x000fca0008000003 */
[----:B------:R-:W-:-:S13]  /*02d0*/  FSETP.GT.AND P0, PT, |R0|, 1.469367938527859385e-39, PT ;  /* 0x001000000000780b */ /* 0x000fda0003f04200 */
[----:B-1----:R-:W-:Y:S05]  /*02e0*/  @P0 BRA P1, `(.L_x_1) ;  /* 0x0000000000100947 */ /* 0x002fea0000800000 */
[----:B------:R-:W-:-:S07]  /*02f0*/  MOV R0, 0x310 ;  /* 0x0000031000007802 */ /* 0x000fce0000000f00 */
[----:B-----5:R-:W-:Y:S05]  /*0300*/  CALL.REL.NOINC `($__internal_0_$__cuda_sm20_div_rn_f64_full) ;  /* 0x0000000000187944 */ /* 0x020fea0003c00000 */
[----:B------:R-:W-:Y:S02]  /*0310*/  IMAD.MOV.U32 R2, RZ, RZ, R14 ;  /* 0x000000ffff027224 */ /* 0x000fe400078e000e */
[----:B------:R-:W-:-:S07]  /*0320*/  IMAD.MOV.U32 R3, RZ, RZ, R15 ;  /* 0x000000ffff037224 */ /* 0x000fce00078e000f */
.L_x_1:
[----:B------:R-:W-:Y:S05]  /*0330*/  BSYNC.RECONVERGENT B0 ;  /* 0x0000000000007941 */ /* 0x000fea0003800200 */
.L_x_0:
[----:B-----5:R-:W-:-:S07]  /*0340*/  DADD R4, R4, R2 ;  /* 0x0000000004047229 */ /* 0x020fce0000000002 */
[----:B------:R-:W-:Y:S01]  /*0350*/  STG.E.64 desc[UR4][R6.64], R4 ;  /* 0x0000000406007986 */ /* 0x000fe2000c101b04 */
[----:B------:R-:W-:Y:S05]  /*0360*/  EXIT ;  /* 0x000000000000794d */ /* 0x000fea0003800000 */
        .weak           $__internal_0_$__cuda_sm20_div_rn_f64_full
        .type           $__internal_0_$__cuda_sm20_div_rn_f64_full,@function
        .size           $__internal_0_$__cuda_sm20_div_rn_f64_full,(.L_x_50 - $__internal_0_$__cuda_sm20_div_rn_f64_full)
$__internal_0_$__cuda_sm20_div_rn_f64_full:
[----:B------:R-:W0:Y:S01]  /*0370*/  LDC.64 R8, c[0x0][0x398] ;  /* 0x0000e600ff087b82 */ /* 0x000e220000000a00 */
[----:B------:R-:W-:Y:S01]  /*0380*/  IMAD.MOV.U32 R14, RZ, RZ, 0x1 ;  /* 0x00000001ff0e7424 */ /* 0x000fe200078e00ff */
[C---:B------:R-:W-:Y:S01]  /*0390*/  FSETP.GEU.AND P2, PT, |R13|.reuse, 1.469367938527859385e-39, PT ;  /* 0x001000000d00780b */ /* 0x040fe20003f4e200 */
[----:B------:R-:W-:Y:S01]  /*03a0*/  IMAD.MOV.U32 R23, RZ, RZ, 0x1ca00000 ;  /* 0x1ca00000ff177424 */ /* 0x000fe200078e00ff */
[----:B------:R-:W-:Y:S01]  /*03b0*/  LOP3.LUT R20, R13, 0x7ff00000, RZ, 0xc0, !PT ;  /* 0x7ff000000d147812 */ /* 0x000fe200078ec0ff */
[----:B------:R-:W-:Y:S04]  /*03c0*/  BSSY.RECONVERGENT B1, `(.L_x_2) ;  /* 0x0000050000017945 */ /* 0x000fe80003800200 */
[----:B------:R-:W-:Y:S01]  /*03d0*/  IMAD.MOV.U32 R22, RZ, RZ, R20 ;  /* 0x000000ffff167224 */ /* 0x000fe200078e0014 */
[----:B0-----:R-:W-:-:S02]  /*03e0*/  FSETP.GEU.AND P0, PT, |R9|, 1.469367938527859385e-39, PT ;  /* 0x001000000900780b */ /* 0x001fc40003f0e200 */
[C---:B------:R-:W-:Y:S02]  /*03f0*/  LOP3.LUT R2, R9.reuse, 0x800fffff, RZ, 0xc0, !PT ;  /* 0x800fffff09027812 */ /* 0x040fe400078ec0ff */
[----:B------:R-:W-:Y:S02]  /*0400*/  LOP3.LUT R21, R9, 0x7ff00000, RZ, 0xc0, !PT ;  /* 0x7ff0000009157812 */ /* 0x000fe400078ec0ff */
[----:B------:R-:W-:Y:S01]  /*0410*/  LOP3.LUT R3, R2, 0x3ff00000, RZ, 0xfc, !PT ;  /* 0x3ff0000002037812 */ /* 0x000fe200078efcff */
[----:B------:R-:W-:Y:S01]  /*0420*/  IMAD.MOV.U32 R2, RZ, RZ, R8 ;  /* 0x000000ffff027224 */ /* 0x000fe200078e0008 */
[----:B------:R-:W-:Y:S01]  /*0430*/  ISETP.GE.U32.AND P1, PT, R20, R21, PT ;  /* 0x000000151400720c */ /* 0x000fe20003f26070 */
[----:B------:R-:W-:-:S03]  /*0440*/  IMAD.MOV.U32 R25, RZ, RZ, R21 ;  /* 0x000000ffff197224 */ /* 0x000fc600078e0015 */
[----:B------:R-:W-:Y:S01]  /*0450*/  SEL R23, R23, 0x63400000, !P1 ;  /* 0x6340000017177807 */ /* 0x000fe20004800000 */
[----:B------:R-:W0:Y:S03]  /*0460*/  @!P0 LDC.64 R10, c[0x0][0x398] ;  /* 0x0000e600ff0a8b82 */ /* 0x000e260000000a00 */
[----:B------:R-:W-:-:S04]  /*0470*/  @!P2 LOP3.LUT R16, R23, 0x80000000, R13, 0xf8, !PT ;  /* 0x800000001710a812 */ /* 0x000fc800078ef80d */
[----:B------:R-:W-:Y:S01]  /*0480*/  @!P2 LOP3.LUT R17, R16, 0x100000, RZ, 0xfc, !PT ;  /* 0x001000001011a812 */ /* 0x000fe200078efcff */
[----:B------:R-:W-:Y:S01]  /*0490*/  @!P2 IMAD.MOV.U32 R16, RZ, RZ, RZ ;  /* 0x000000ffff10a224 */ /* 0x000fe200078e00ff */
[----:B0-----:R-:W-:-:S06]  /*04a0*/  @!P0 DMUL R2, R10, 8.98846567431157953865e+307 ;  /* 0x7fe000000a028828 */ /* 0x001fcc0000000000 */
[----:B------:R-:W0:Y:S04]  /*04b0*/  MUFU.RCP64H R15, R3 ;  /* 0x00000003000f7308 */ /* 0x000e280000001800 */
[----:B------:R-:W-:Y:S01]  /*04c0*/  @!P0 LOP3.LUT R25, R3, 0x7ff00000, RZ, 0xc0, !PT ;  /* 0x7ff0000003198812 */ /* 0x000fe200078ec0ff */
[----:B0-----:R-:W-:-:S08]  /*04d0*/  DFMA R10, R14, -R2, 1 ;  /* 0x3ff000000e0a742b */ /* 0x001fd00000000802 */
[----:B------:R-:W-:-:S08]  /*04e0*/  DFMA R10, R10, R10, R10 ;  /* 0x0000000a0a0a722b */ /* 0x000fd0000000000a */
[----:B------:R-:W-:Y:S01]  /*04f0*/  DFMA R14, R14, R10, R14 ;  /* 0x0000000a0e0e722b */ /* 0x000fe2000000000e */
[----:B------:R-:W-:Y:S01]  /*0500*/  LOP3.LUT R11, R23, 0x800fffff, R13, 0xf8, !PT ;  /* 0x800fffff170b7812 */ /* 0x000fe200078ef80d */
[----:B------:R-:W-:-:S06]  /*0510*/  IMAD.MOV.U32 R10, RZ, RZ, R12 ;  /* 0x000000ffff0a7224 */ /* 0x000fcc00078e000c */
[----:B------:R-:W-:Y:S02]  /*0520*/  DFMA R18, R14, -R2, 1 ;  /* 0x3ff000000e12742b */ /* 0x000fe40000000802 */
[----:B------:R-:W-:-:S06]  /*0530*/  @!P2 DFMA R10, R10, 2, -R16 ;  /* 0x400000000a0aa82b */ /* 0x000fcc0000000810 */
[----:B------:R-:W-:-:S04]  /*0540*/  DFMA R14, R14, R18, R14 ;  /* 0x000000120e0e722b */ /* 0x000fc8000000000e */
[----:B------:R-:W-:-:S04]  /*0550*/  @!P2 LOP3.LUT R22, R11, 0x7ff00000, RZ, 0xc0, !PT ;  /* 0x7ff000000b16a812 */ /* 0x000fc800078ec0ff */
[----:B------:R-:W-:Y:S01]  /*0560*/  DMUL R16, R14, R10 ;  /* 0x0000000a0e107228 */ /* 0x000fe20000000000 */
[----:B------:R-:W-:-:S05]  /*0570*/  VIADD R24, R22, 0xffffffff ;  /* 0xffffffff16187836 */ /* 0x000fca0000000000 */
[----:B------:R-:W-:Y:S01]  /*0580*/  ISETP.GT.U32.AND P0, PT, R24, 0x7feffffe, PT ;  /* 0x7feffffe1800780c */ /* 0x000fe20003f04070 */
[----:B------:R-:W-:Y:S01]  /*0590*/  VIADD R24, R25, 0xffffffff ;  /* 0xffffffff19187836 */ /* 0x000fe20000000000 */
[----:B------:R-:W-:-:S04]  /*05a0*/  DFMA R18, R16, -R2, R10 ;  /* 0x800000021012722b */ /* 0x000fc8000000000a */
[----:B------:R-:W-:-:S04]  /*05b0*/  ISETP.GT.U32.OR P0, PT, R24, 0x7feffffe, P0 ;  /* 0x7feffffe1800780c */ /* 0x000fc80000704470 */
[----:B------:R-:W-:-:S09]  /*05c0*/  DFMA R18, R14, R18, R16 ;  /* 0x000000120e12722b */ /* 0x000fd20000000010 */
[----:B------:R-:W-:Y:S05]  /*05d0*/  @P0 BRA `(.L_x_3) ;  /* 0x0000000000600947 */ /* 0x000fea0003800000 */
[----:B------:R-:W-:Y:S01]  /*05e0*/  VIADDMNMX R20, R20, -R21, 0xb9600000, !PT ;  /* 0xb960000014147446 */ /* 0x000fe20007800915 */
[----:B------:R-:W-:-:S03]  /*05f0*/  IMAD.MOV.U32 R12, RZ, RZ, RZ ;  /* 0x000000ffff0c7224 */ /* 0x000fc600078e00ff */
[----:B------:R-:W-:-:S05]  /*0600*/  VIMNMX R20, PT, PT, R20, 0x46a00000, PT ;  /* 0x46a0000014147848 */ /* 0x000fca0003fe0100 */
[----:B------:R-:W-:-:S04]  /*0610*/  IMAD.IADD R20, R20, 0x1, -R23 ;  /* 0x0000000114147824 */ /* 0x000fc800078e0a17 */
[----:B------:R-:W-:-:S06]  /*0620*/  VIADD R13, R20, 0x7fe00000 ;  /* 0x7fe00000140d7836 */ /* 0x000fcc0000000000 */
[----:B------:R-:W-:-:S10]  /*0630*/  DMUL R14, R18, R12 ;  /* 0x0000000c120e7228 */ /* 0x000fd40000000000 */
[----:B------:R-:W-:-:S13]  /*0640*/  FSETP.GTU.AND P0, PT, |R15|, 1.469367938527859385e-39, PT ;  /* 0x001000000f00780b */ /* 0x000fda0003f0c200 */
[----:B------:R-:W-:Y:S05]  /*0650*/  @P0 BRA `(.L_x_4) ;  /* 0x0000000000980947 */ /* 0x000fea0003800000 */
[----:B------:R-:W-:Y:S01]  /*0660*/  DFMA R2, R18, -R2, R10 ;  /* 0x800000021202722b */ /* 0x000fe2000000000a */
[----:B------:R-:W-:-:S09]  /*0670*/  IMAD.MOV.U32 R12, RZ, RZ, RZ ;  /* 0x000000ffff0c7224 */ /* 0x000fd200078e00ff */
[C---:B------:R-:W-:Y:S02]  /*0680*/  FSETP.NEU.AND P0, PT, R3.reuse, RZ, PT ;  /* 0x000000ff0300720b */ /* 0x040fe40003f0d000 */
[----:B------:R-:W-:-:S04]  /*0690*/  LOP3.LUT R9, R3, 0x80000000, R9, 0x48, !PT ;  /* 0x8000000003097812 */ /* 0x000fc800078e4809 */
[----:B------:R-:W-:-:S07]  /*06a0*/  LOP3.LUT R13, R9, R13, RZ, 0xfc, !PT ;  /* 0x0000000d090d7212 */ /* 0x000fce00078efcff */
[----:B------:R-:W-:Y:S05]  /*06b0*/  @!P0 BRA `(.L_x_4) ;  /* 0x0000000000808947 */ /* 0x000fea0003800000 */
[----:B------:R-:W-:Y:S01]  /*06c0*/  IMAD.MOV R3, RZ, RZ, -R20 ;  /* 0x000000ffff037224 */ /* 0x000fe200078e0a14 */
[----:B------:R-:W-:Y:S01]  /*06d0*/  DMUL.RP R12, R18, R12 ;  /* 0x0000000c120c7228 */ /* 0x000fe20000008000 */
[----:B------:R-:W-:-:S06]  /*06e0*/  IMAD.MOV.U32 R2, RZ, RZ, RZ ;  /* 0x000000ffff027224 */ /* 0x000fcc00078e00ff */
[----:B------:R-:W-:-:S03]  /*06f0*/  DFMA R2, R14, -R2, R18 ;  /* 0x800000020e02722b */ /* 0x000fc60000000012 */
[----:B------:R-:W-:-:S03]  /*0700*/  LOP3.LUT R9, R13, R9, RZ, 0x3c, !PT ;  /* 0x000000090d097212 */ /* 0x000fc600078e3cff */
[----:B------:R-:W-:-:S04]  /*0710*/  IADD3 R2, PT, PT, -R20, -0x43300000, RZ ;  /* 0xbcd0000014027810 */ /* 0x000fc80007ffe1ff */
[----:B------:R-:W-:-:S04]  /*0720*/  FSETP.NEU.AND P0, PT, |R3|, R2, PT ;  /* 0x000000020300720b */ /* 0x000fc80003f0d200 */
[----:B------:R-:W-:Y:S02]  /*0730*/  FSEL R14, R12, R14, !P0 ;  /* 0x0000000e0c0e7208 */ /* 0x000fe40004000000 */
[----:B------:R-:W-:Y:S01]  /*0740*/  FSEL R15, R9, R15, !P0 ;  /* 0x0000000f090f7208 */ /* 0x000fe20004000000 */
[----:B------:R-:W-:Y:S06]  /*0750*/  BRA `(.L_x_4) ;  /* 0x0000000000587947 */ /* 0x000fec0003800000 */
.L_x_3:
[----:B------:R-:W-:-:S14]  /*0760*/  DSETP.NAN.AND P0, PT, R12, R12, PT ;  /* 0x0000000c0c00722a */ /* 0x000fdc0003f08000 */
[----:B------:R-:W-:Y:S05]  /*0770*/  @P0 BRA `(.L_x_5) ;  /* 0x0000000000480947 */ /* 0x000fea0003800000 */
[----:B------:R-:W0:Y:S02]  /*0780*/  LDC.64 R2, c[0x0][0x398] ;  /* 0x0000e600ff027b82 */ /* 0x000e240000000a00 */
[----:B0-----:R-:W-:-:S14]  /*0790*/  DSETP.NAN.AND P0, PT, R2, R2, PT ;  /* 0x000000020200722a */ /* 0x001fdc0003f08000 */
[----:B------:R-:W-:Y:S05]  /*07a0*/  @P0 BRA `(.L_x_6) ;  /* 0x0000000000300947 */ /* 0x000fea0003800000 */
[----:B------:R-:W-:Y:S01]  /*07b0*/  ISETP.NE.AND P0, PT, R22, R25, PT ;  /* 0x000000191600720c */ /* 0x000fe20003f05270 */
[----:B------:R-:W-:Y:S02]  /*07c0*/  IMAD.MOV.U32 R14, RZ, RZ, 0x0 ;  /* 0x00000000ff0e7424 */ /* 0x000fe400078e00ff */
[----:B------:R-:W-:-:S10]  /*07d0*/  IMAD.MOV.U32 R15, RZ, RZ, -0x80000 ;  /* 0xfff80000ff0f7424 */ /* 0x000fd400078e00ff */
[----:B------:R-:W-:Y:S05]  /*07e0*/  @!P0 BRA `(.L_x_4) ;  /* 0x0000000000348947 */ /* 0x000fea0003800000 */
[----:B------:R-:W-:Y:S02]  /*07f0*/  ISETP.NE.AND P0, PT, R22, 0x7ff00000, PT ;  /* 0x7ff000001600780c */ /* 0x000fe40003f05270 */
[----:B------:R-:W-:Y:S02]  /*0800*/  LOP3.LUT R15, R13, 0x80000000, R9, 0x48, !PT ;  /* 0x800000000d0f7812 */ /* 0x000fe400078e4809 */
[----:B------:R-:W-:-:S13]  /*0810*/  ISETP.EQ.OR P0, PT, R25, RZ, !P0 ;  /* 0x000000ff1900720c */ /* 0x000fda0004702670 */
[----:B------:R-:W-:Y:S01]  /*0820*/  @P0 LOP3.LUT R2, R15, 0x7ff00000, RZ, 0xfc, !PT ;  /* 0x7ff000000f020812 */ /* 0x000fe200078efcff */
[----:B------:R-:W-:Y:S02]  /*0830*/  @!P0 IMAD.MOV.U32 R14, RZ, RZ, RZ ;  /* 0x000000ffff0e8224 */ /* 0x000fe400078e00ff */
[----:B------:R-:W-:Y:S02]  /*0840*/  @P0 IMAD.MOV.U32 R14, RZ, RZ, RZ ;  /* 0x000000ffff0e0224 */ /* 0x000fe400078e00ff */
[----:B------:R-:W-:Y:S01]  /*0850*/  @P0 IMAD.MOV.U32 R15, RZ, RZ, R2 ;  /* 0x000000ffff0f0224 */ /* 0x000fe200078e0002 */
[----:B------:R-:W-:Y:S06]  /*0860*/  BRA `(.L_x_4) ;  /* 0x0000000000147947 */ /* 0x000fec0003800000 */
.L_x_6:
[----:B------:R-:W-:Y:S01]  /*0870*/  LOP3.LUT R15, R9, 0x80000, RZ, 0xfc, !PT ;  /* 0x00080000090f7812 */ /* 0x000fe200078efcff */
[----:B------:R-:W-:Y:S01]  /*0880*/  IMAD.MOV.U32 R14, RZ, RZ, R8 ;  /* 0x000000ffff0e7224 */ /* 0x000fe200078e0008 */
[----:B------:R-:W-:Y:S06]  /*0890*/  BRA `(.L_x_4) ;  /* 0x0000000000087947 */ /* 0x000fec0003800000 */
.L_x_5:
[----:B------:R-:W-:Y:S01]  /*08a0*/  LOP3.LUT R15, R13, 0x80000, RZ, 0xfc, !PT ;  /* 0x000800000d0f7812 */ /* 0x000fe200078efcff */
[----:B------:R-:W-:-:S07]  /*08b0*/  IMAD.MOV.U32 R14, RZ, RZ, R12 ;  /* 0x000000ffff0e7224 */ /* 0x000fce00078e000c */
.L_x_4:
[----:B------:R-:W-:Y:S05]  /*08c0*/  BSYNC.RECONVERGENT B1 ;  /* 0x0000000000017941 */ /* 0x000fea0003800200 */
.L_x_2:
[----:B------:R-:W-:Y:S02]  /*08d0*/  IMAD.MOV.U32 R2, RZ, RZ, R0 ;  /* 0x000000ffff027224 */ /* 0x000fe400078e0000 */
[----:B------:R-:W-:-:S04]  /*08e0*/  IMAD.MOV.U32 R3, RZ, RZ, 0x0 ;  /* 0x00000000ff037424 */ /* 0x000fc800078e00ff */
[----:B------:R-:W-:Y:S05]  /*08f0*/  RET.REL.NODEC R2 `(_Z7Set_E_ZPdS_S_did) ;  /* 0xfffffff402c07950 */ /* 0x000fea0003c3ffff */
.L_x_7:
[----:B------:R-:W-:-:S00]  /*0900*/  BRA `(.L_x_7) ;  /* 0xfffffffc00fc7947 */ /* 0x000fc0000383ffff */
[----:B------:R-:W-:-:S00]  /*0910*/  NOP ;  /* 0x0000000000007918 */ /* 0x000fc00000000000 */
        /* <DEDUP_REMOVED lines=14> */
.L_x_50:


//--------------------- .text._Z7Set_E_YPdS_S_did --------------------------
	.section	.text._Z7Set_E_YPdS_S_did,"ax",@progbits
	.align	128
        .global         _Z7Set_E_YPdS_S_did
        .type           _Z7Set_E_YPdS_S_did,@function
        .size           _Z7Set_E_YPdS_S_did,(.L_x_51 - _Z7Set_E_YPdS_S_did)
        .other          _Z7Set_E_YPdS_S_did,@"STO_CUDA_ENTRY STV_DEFAULT"
_Z7Set_E_YPdS_S_did:
.text._Z7Set_E_YPdS_S_did:
        /* <DEDUP_REMOVED lines=48> */
[----:B-----5:R-:W-:Y:S05]  /*0300*/  CALL.REL.NOINC `($__internal_1_$__cuda_sm20_div_rn_f64_full) ;  /* 0x0000000000187944 */ /* 0x020fea0003c00000 */
[----:B------:R-:W-:Y:S02]  /*0310*/  IMAD.MOV.U32 R2, RZ, RZ, R14 ;  /* 0x000000ffff027224 */ /* 0x000fe400078e000e */
[----:B------:R-:W-:-:S07]  /*0320*/  IMAD.MOV.U32 R3, RZ, RZ, R15 ;  /* 0x000000ffff037224 */ /* 0x000fce00078e000f */
.L_x_9:
[----:B------:R-:W-:Y:S05]  /*0330*/  BSYNC.RECONVERGENT B0 ;  /* 0x0000000000007941 */ /* 0x000fea0003800200 */
.L_x_8:
[----:B-----5:R-:W-:-:S07]  /*0340*/  DADD R4, R4, R2 ;  /* 0x0000000004047229 */ /* 0x020fce0000000002 */
[----:B------:R-:W-:Y:S01]  /*0350*/  STG.E.64 desc[UR4][R6.64], R4 ;  /* 0x0000000406007986 */ /* 0x000fe2000c101b04 */
[----:B------:R-:W-:Y:S05]  /*0360*/  EXIT ;  /* 0x000000000000794d */ /* 0x000fea0003800000 */
        .weak           $__internal_1_$__cuda_sm20_div_rn_f64_full
        .type           $__internal_1_$__cuda_sm20_div_rn_f64_full,@function
        .size           $__internal_1_$__cuda_sm20_div_rn_f64_full,(.L_x_51 - $__internal_1_$__cuda_sm20_div_rn_f64_full)
$__internal_1_$__cuda_sm20_div_rn_f64_full:
        /* <DEDUP_REMOVED lines=63> */
.L_x_11:
        /* <DEDUP_REMOVED lines=17> */
.L_x_14:
[----:B------:R-:W-:Y:S01]  /*0870*/  LOP3.LUT R15, R9, 0x80000, RZ, 0xfc, !PT ;  /* 0x00080000090f7812 */ /* 0x000fe200078efcff */
[----:B------:R-:W-:Y:S01]  /*0880*/  IMAD.MOV.U32 R14, RZ, RZ, R8 ;  /* 0x000000ffff0e7224 */ /* 0x000fe200078e0008 */
[----:B------:R-:W-:Y:S06]  /*0890*/  BRA `(.L_x_12) ;  /* 0x0000000000087947 */ /* 0x000fec0003800000 */
.L_x_13:
[----:B------:R-:W-:Y:S01]  /*08a0*/  LOP3.LUT R15, R13, 0x80000, RZ, 0xfc, !PT ;  /* 0x000800000d0f7812 */ /* 0x000fe200078efcff */
[----:B------:R-:W-:-:S07]  /*08b0*/  IMAD.MOV.U32 R14, RZ, RZ, R12 ;  /* 0x000000ffff0e7224 */ /* 0x000fce00078e000c */
.L_x_12:
[----:B------:R-:W-:Y:S05]  /*08c0*/  BSYNC.RECONVERGENT B1 ;  /* 0x0000000000017941 */ /* 0x000fea0003800200 */
.L_x_10:
[----:B------:R-:W-:Y:S02]  /*08d0*/  IMAD.MOV.U32 R2, RZ, RZ, R0 ;  /* 0x000000ffff027224 */ /* 0x000fe400078e0000 */
[----:B------:R-:W-:-:S04]  /*08e0*/  IMAD.MOV.U32 R3, RZ, RZ, 0x0 ;  /* 0x00000000ff037424 */ /* 0x000fc800078e00ff */
[----:B------:R-:W-:Y:S05]  /*08f0*/  RET.REL.NODEC R2 `(_Z7Set_E_YPdS_S_did) ;  /* 0xfffffff402c07950 */ /* 0x000fea0003c3ffff */
.L_x_15:
        /* <DEDUP_REMOVED lines=16> */
.L_x_51:


//--------------------- .text._Z7Set_E_XPdS_S_did --------------------------
	.section	.text._Z7Set_E_XPdS_S_did,"ax",@progbits
	.align	128
        .global         _Z7Set_E_XPdS_S_did
        .type           _Z7Set_E_XPdS_S_did,@function
        .size           _Z7Set_E_XPdS_S_did,(.L_x_52 - _Z7Set_E_XPdS_S_did)
        .other          _Z7Set_E_XPdS_S_did,@"STO_CUDA_ENTRY STV_DEFAULT"
_Z7Set_E_XPdS_S_did:
.text._Z7Set_E_XPdS_S_did:
        /* <DEDUP_REMOVED lines=48> */
[----:B-----5:R-:W-:Y:S05]  /*0300*/  CALL.REL.NOINC `($__internal_2_$__cuda_sm20_div_rn_f64_full) ;  /* 0x0000000000187944 */ /* 0x020fea0003c00000 */
[----:B------:R-:W-:Y:S02]  /*0310*/  IMAD.MOV.U32 R2, RZ, RZ, R14 ;  /* 0x000000ffff027224 */ /* 0x000fe400078e000e */
[----:B------:R-:W-:-:S07]  /*0320*/  IMAD.MOV.U32 R3, RZ, RZ, R15 ;  /* 0x000000ffff037224 */ /* 0x000fce00078e000f */
.L_x_17:
[----:B------:R-:W-:Y:S05]  /*0330*/  BSYNC.RECONVERGENT B0 ;  /* 0x0000000000007941 */ /* 0x000fea0003800200 */
.L_x_16:
[----:B-----5:R-:W-:-:S07]  /*0340*/  DADD R4, R4, R2 ;  /* 0x0000000004047229 */ /* 0x020fce0000000002 */
[----:B------:R-:W-:Y:S01]  /*0350*/  STG.E.64 desc[UR4][R6.64], R4 ;  /* 0x0000000406007986 */ /* 0x000fe2000c101b04 */
[----:B------:R-:W-:Y:S05]  /*0360*/  EXIT ;  /* 0x000000000000794d */ /* 0x000fea0003800000 */
        .weak           $__internal_2_$__cuda_sm20_div_rn_f64_full
        .type           $__internal_2_$__cuda_sm20_div_rn_f64_full,@function
        .size           $__internal_2_$__cuda_sm20_div_rn_f64_full,(.L_x_52 - $__internal_2_$__cuda_sm20_div_rn_f64_full)
$__internal_2_$__cuda_sm20_div_rn_f64_full:
        /* <DEDUP_REMOVED lines=63> */
.L_x_19:
        /* <DEDUP_REMOVED lines=17> */
.L_x_22:
[----:B------:R-:W-:Y:S01]  /*0870*/  LOP3.LUT R15, R9, 0x80000, RZ, 0xfc, !PT ;  /* 0x00080000090f7812 */ /* 0x000fe200078efcff */
[----:B------:R-:W-:Y:S01]  /*0880*/  IMAD.MOV.U32 R14, RZ, RZ, R8 ;  /* 0x000000ffff0e7224 */ /* 0x000fe200078e0008 */
[----:B------:R-:W-:Y:S06]  /*0890*/  BRA `(.L_x_20) ;  /* 0x0000000000087947 */ /* 0x000fec0003800000 */
.L_x_21:
[----:B------:R-:W-:Y:S01]  /*08a0*/  LOP3.LUT R15, R13, 0x80000, RZ, 0xfc, !PT ;  /* 0x000800000d0f7812 */ /* 0x000fe200078efcff */
[----:B------:R-:W-:-:S07]  /*08b0*/  IMAD.MOV.U32 R14, RZ, RZ, R12 ;  /* 0x000000ffff0e7224 */ /* 0x000fce00078e000c */
.L_x_20:
[----:B------:R-:W-:Y:S05]  /*08c0*/  BSYNC.RECONVERGENT B1 ;  /* 0x0000000000017941 */ /* 0x000fea0003800200 */
.L_x_18:
[----:B------:R-:W-:Y:S02]  /*08d0*/  IMAD.MOV.U32 R2, RZ, RZ, R0 ;  /* 0x000000ffff027224 */ /* 0x000fe400078e0000 */
[----:B------:R-:W-:-:S04]  /*08e0*/  IMAD.MOV.U32 R3, RZ, RZ, 0x0 ;  /* 0x00000000ff037424 */ /* 0x000fc800078e00ff */
[----:B------:R-:W-:Y:S05]  /*08f0*/  RET.REL.NODEC R2 `(_Z7Set_E_XPdS_S_did) ;  /* 0xfffffff402c07950 */ /* 0x000fea0003c3ffff */
.L_x_23:
        /* <DEDUP_REMOVED lines=16> */
.L_x_52:


//--------------------- .text._Z7Set_H_ZPdS_S_did --------------------------
	.section	.text._Z7Set_H_ZPdS_S_did,"ax",@progbits
	.align	128
        .global         _Z7Set_H_ZPdS_S_did
        .type           _Z7Set_H_ZPdS_S_did,@function
        .size           _Z7Set_H_ZPdS_S_did,(.L_x_53 - _Z7Set_H_ZPdS_S_did)
        .other          _Z7Set_H_ZPdS_S_did,@"STO_CUDA_ENTRY STV_DEFAULT"
_Z7Set_H_ZPdS_S_did:
.text._Z7Set_H_ZPdS_S_did:
[----:B------:R-:W-:Y:S01]  /*0000*/  LDC R1, c[0x0][0x37c] ;  /* 0x0000df00ff017b82 */ /* 0x000fe20000000800 */
[----:B------:R-:W0:Y:S07]  /*0010*/  S2R R0, SR_TID.X ;  /* 0x0000000000007919 */ /* 0x000e2e0000002100 */
[----:B------:R-:W0:Y:S01]  /*0020*/  S2UR UR4, SR_CTAID.X ;  /* 0x00000000000479c3 */ /* 0x000e220000002500 */
[----:B------:R-:W1:Y:S07]  /*0030*/  LDCU UR5, c[0x0][0x3a0] ;  /* 0x00007400ff0577ac */ /* 0x000e6e0008000800 */
[----:B------:R-:W0:Y:S02]  /*0040*/  LDC R3, c[0x0][0x360] ;  /* 0x0000d800ff037b82 */ /* 0x000e240000000800 */
[----:B0-----:R-:W-:-:S05]  /*0050*/  IMAD R3, R3, UR4, R0 ;  /* 0x0000000403037c24 */ /* 0x001fca000f8e0200 */
[----:B-1----:R-:W-:-:S13]  /*0060*/  ISETP.GE.AND P0, PT, R3, UR5, PT ;  /* 0x0000000503007c0c */ /* 0x002fda000bf06270 */
[----:B------:R-:W-:Y:S05]  /*0070*/  @P0 EXIT ;  /* 0x000000000000094d */ /* 0x000fea0003800000 */
[----:B------:R-:W0:Y:S01]  /*0080*/  LDC.64 R8, c[0x0][0x388] ;  /* 0x0000e200ff087b82 */ /* 0x000e220000000a00 */
[----:B------:R-:W1:Y:S01]  /*0090*/  LDCU.64 UR4, c[0x0][0x358] ;  /* 0x00006b00ff0477ac */ /* 0x000e620008000a00 */
[----:B------:R-:W2:Y:S06]  /*00a0*/  LDCU UR8, c[0x0][0x39c] ;  /* 0x00007380ff0877ac */ /* 0x000eac0008000800 */
[----:B------:R-:W3:Y:S08]  /*00b0*/  LDC.64 R14, c[0x0][0x390] ;  /* 0x0000e400ff0e7b82 */ /* 0x000ef00000000a00 */
[----:B------:R-:W4:Y:S01]  /*00c0*/  LDC.64 R6, c[0x0][0x380] ;  /* 0x0000e000ff067b82 */ /* 0x000f220000000a00 */
[----:B------:R-:W-:Y:S01]  /*00d0*/  IMAD.MOV.U32 R20, RZ, RZ, 0x1 ;  /* 0x00000001ff147424 */ /* 0x000fe200078e00ff */
[----:B------:R-:W2:Y:S01]  /*00e0*/  LDCU.64 UR6, c[0x0][0x3a8] ;  /* 0x00007500ff0677ac */ /* 0x000ea20008000a00 */
[----:B0-----:R-:W-:-:S05]  /*00f0*/  IMAD.WIDE R8, R3, 0x8, R8 ;  /* 0x0000000803087825 */ /* 0x001fca00078e0208 */
[----:B-1----:R-:W2:Y:S01]  /*0100*/  LDG.E.64 R10, desc[UR4][R8.64+0x320] ;  /* 0x00032004080a7981 */ /* 0x002ea2000c1e1b00 */
[----:B---3--:R-:W-:-:S03]  /*0110*/  IMAD.WIDE R14, R3, 0x8, R14 ;  /* 0x00000008030e7825 */ /* 0x008fc600078e020e */
[----:B------:R0:W3:Y:S04]  /*0120*/  LDG.E.64 R12, desc[UR4][R8.64] ;  /* 0x00000004080c7981 */ /* 0x0000e8000c1e1b00 */
[----:B------:R-:W3:Y:S04]  /*0130*/  LDG.E.64 R16, desc[UR4][R14.64+0x13880] ;  /* 0x013880040e107981 */ /* 0x000ee8000c1e1b00 */
[----:B------:R-:W3:Y:S01]  /*0140*/  LDG.E.64 R18, desc[UR4][R14.64] ;  /* 0x000000040e127981 */ /* 0x000ee2000c1e1b00 */
[----:B----4-:R-:W-:Y:S02]  /*0150*/  IMAD.WIDE R6, R3, 0x8, R6 ;  /* 0x0000000803067825 */ /* 0x010fe400078e0206 */
[----:B------:R-:W1:Y:S03]  /*0160*/  LDC.64 R2, c[0x0][0x398] ;  /* 0x0000e600ff027b82 */ /* 0x000e660000000a00 */
[----:B------:R4:W5:Y:S01]  /*0170*/  LDG.E.64 R4, desc[UR4][R6.64] ;  /* 0x0000000406047981 */ /* 0x000962000c1e1b00 */
[----:B--2---:R-:W1:Y:S02]  /*0180*/  MUFU.RCP64H R21, UR8 ;  /* 0x0000000800157d08 */ /* 0x004e640008001800 */
[----:B-1----:R-:W-:-:S08]  /*0190*/  DFMA R22, R20, -R2, 1 ;  /* 0x3ff000001416742b */ /* 0x002fd00000000802 */
[----:B------:R-:W-:-:S08]  /*01a0*/  DFMA R22, R22, R22, R22 ;  /* 0x000000161616722b */ /* 0x000fd00000000016 */
[----:B------:R-:W-:-:S08]  /*01b0*/  DFMA R22, R20, R22, R20 ;  /* 0x000000161416722b */ /* 0x000fd00000000014 */
[----:B0-----:R-:W-:-:S08]  /*01c0*/  DFMA R8, R22, -R2, 1 ;  /* 0x3ff000001608742b */ /* 0x001fd00000000802 */
[----:B------:R-:W-:Y:S01]  /*01d0*/  DFMA R8, R22, R8, R22 ;  /* 0x000000081608722b */ /* 0x000fe20000000016 */
[----:B------:R-:W-:Y:S01]  /*01e0*/  BSSY.RECONVERGENT B0, `(.L_x_24) ;  /* 0x0000010000007945 */ /* 0x000fe20003800200 */
[----:B---3--:R-:W-:Y:S02]  /*01f0*/  DADD R10, R10, -R12 ;  /* 0x000000000a0a7229 */ /* 0x008fe4000000080c */
[----:B------:R-:W-:-:S08]  /*0200*/  DADD R16, R16, -R18 ;  /* 0x0000000010107229 */ /* 0x000fd00000000812 */
[----:B------:R-:W-:-:S08]  /*0210*/  DADD R10, R10, -R16 ;  /* 0x000000000a0a7229 */ /* 0x000fd00000000810 */
[----:B------:R-:W-:-:S08]  /*0220*/  DMUL R12, R10, UR6 ;  /* 0x000000060a0c7c28 */ /* 0x000fd00008000000 */
[----:B------:R-:W-:-:S08]  /*0230*/  DMUL R10, R12, R8 ;  /* 0x000000080c0a7228 */ /* 0x000fd00000000000 */
[----:B------:R-:W-:-:S08]  /*0240*/  DFMA R2, R10, -R2, R12 ;  /* 0x800000020a02722b */ /* 0x000fd0000000000c */
[----:B------:R-:W-:Y:S01]  /*0250*/  DFMA R2, R8, R2, R10 ;  /* 0x000000020802722b */ /* 0x000fe2000000000a */
[----:B------:R-:W-:-:S09]  /*0260*/  FSETP.GEU.AND P1, PT, |R13|, 6.5827683646048100446e-37, PT ;  /* 0x036000000d00780b */ /* 0x000fd20003f2e200 */
[----:B------:R-:W-:-:S05]  /*0270*/  FFMA R0, RZ, UR8, R3 ;  /* 0x00000008ff007c23 */ /* 0x000fca0008000003 */
[----:B------:R-:W-:-:S13]  /*0280*/  FSETP.GT.AND P0, PT, |R0|, 1.469367938527859385e-39, PT ;  /* 0x001000000000780b */ /* 0x000fda0003f04200 */
[----:B----4-:R-:W-:Y:S05]  /*0290*/  @P0 BRA P1, `(.L_x_25) ;  /* 0x0000000000100947 */ /* 0x010fea0000800000 */
[----:B------:R-:W-:-:S07]  /*02a0*/  MOV R0, 0x2c0 ;  /* 0x000002c000007802 */ /* 0x000fce0000000f00 */
[----:B-----5:R-:W-:Y:S05]  /*02b0*/  CALL.REL.NOINC `($__internal_3_$__cuda_sm20_div_rn_f64_full) ;  /* 0x0000000000187944 */ /* 0x020fea0003c00000 */
[----:B------:R-:W-:Y:S02]  /*02c0*/  IMAD.MOV.U32 R2, RZ, RZ, R14 ;  /* 0x000000ffff027224 */ /* 0x000fe400078e000e */
[----:B------:R-:W-:-:S07]  /*02d0*/  IMAD.MOV.U32 R3, RZ, RZ, R15 ;  /* 0x000000ffff037224 */ /* 0x000fce00078e000f */
.L_x_25:
[----:B------:R-:W-:Y:S05]  /*02e0*/  BSYNC.RECONVERGENT B0 ;  /* 0x0000000000007941 */ /* 0x000fea0003800200 */
.L_x_24:
[----:B-----5:R-:W-:-:S07]  /*02f0*/  DADD R4, R4, R2 ;  /* 0x0000000004047229 */ /* 0x020fce0000000002 */
[----:B------:R-:W-:Y:S01]  /*0300*/  STG.E.64 desc[UR4][R6.64], R4 ;  /* 0x0000000406007986 */ /* 0x000fe2000c101b04 */
[----:B------:R-:W-:Y:S05]  /*0310*/  EXIT ;  /* 0x000000000000794d */ /* 0x000fea0003800000 */
        .weak           $__internal_3_$__cuda_sm20_div_rn_f64_full
        .type           $__internal_3_$__cuda_sm20_div_rn_f64_full,@function
        .size           $__internal_3_$__cuda_sm20_div_rn_f64_full,(.L_x_53 - $__internal_3_$__cuda_sm20_div_rn_f64_full)
$__internal_3_$__cuda_sm20_div_rn_f64_full:
        /* <DEDUP_REMOVED lines=63> */
.L_x_27:
        /* <DEDUP_REMOVED lines=17> */
.L_x_30:
[----:B------:R-:W-:Y:S01]  /*0820*/  LOP3.LUT R15, R9, 0x80000, RZ, 0xfc, !PT ;  /* 0x00080000090f7812 */ /* 0x000fe200078efcff */
[----:B------:R-:W-:Y:S01]  /*0830*/  IMAD.MOV.U32 R14, RZ, RZ, R8 ;  /* 0x000000ffff0e7224 */ /* 0x000fe200078e0008 */
[----:B------:R-:W-:Y:S06]  /*0840*/  BRA `(.L_x_28) ;  /* 0x0000000000087947 */ /* 0x000fec0003800000 */
.L_x_29:
[----:B------:R-:W-:Y:S01]  /*0850*/  LOP3.LUT R15, R13, 0x80000, RZ, 0xfc, !PT ;  /* 0x000800000d0f7812 */ /* 0x000fe200078efcff */
[----:B------:R-:W-:-:S07]  /*0860*/  IMAD.MOV.U32 R14, RZ, RZ, R12 ;  /* 0x000000ffff0e7224 */ /* 0x000fce00078e000c */
.L_x_28:
[----:B------:R-:W-:Y:S05]  /*0870*/  BSYNC.RECONVERGENT B1 ;  /* 0x0000000000017941 */ /* 0x000fea0003800200 */
.L_x_26:
[----:B------:R-:W-:Y:S02]  /*0880*/  IMAD.MOV.U32 R2, RZ, RZ, R0 ;  /* 0x000000ffff027224 */ /* 0x000fe400078e0000 */
[----:B------:R-:W-:-:S04]  /*0890*/  IMAD.MOV.U32 R3, RZ, RZ, 0x0 ;  /* 0x00000000ff037424 */ /* 0x000fc800078e00ff */
[----:B------:R-:W-:Y:S05]  /*08a0*/  RET.REL.NODEC R2 `(_Z7Set_H_ZPdS_S_did) ;  /* 0xfffffff402d47950 */ /* 0x000fea0003c3ffff */
.L_x_31:
        /* <DEDUP_REMOVED lines=13> */
.L_x_53:


//--------------------- .text._Z7Set_H_YPdS_S_did --------------------------
	.section	.text._Z7Set_H_YPdS_S_did,"ax",@progbits
	.align	128
        .global         _Z7Set_H_YPdS_S_did
        .type           _Z7Set_H_YPdS_S_did,@function
        .size           _Z7Set_H_YPdS_S_did,(.L_x_54 - _Z7Set_H_YPdS_S_did)
        .other          _Z7Set_H_YPdS_S_did,@"STO_CUDA_ENTRY STV_DEFAULT"
_Z7Set_H_YPdS_S_did:
.text._Z7Set_H_YPdS_S_did:
        /* <DEDUP_REMOVED lines=43> */
[----:B-----5:R-:W-:Y:S05]  /*02b0*/  CALL.REL.NOINC `($__internal_4_$__cuda_sm20_div_rn_f64_full) ;  /* 0x0000000000187944 */ /* 0x020fea0003c00000 */
[----:B------:R-:W-:Y:S02]  /*02c0*/  IMAD.MOV.U32 R2, RZ, RZ, R14 ;  /* 0x000000ffff027224 */ /* 0x000fe400078e000e */
[----:B------:R-:W-:-:S07]  /*02d0*/  IMAD.MOV.U32 R3, RZ, RZ, R15 ;  /* 0x000000ffff037224 */ /* 0x000fce00078e000f */
.L_x_33:
[----:B------:R-:W-:Y:S05]  /*02e0*/  BSYNC.RECONVERGENT B0 ;  /* 0x0000000000007941 */ /* 0x000fea0003800200 */
.L_x_32:
[----:B-----5:R-:W-:-:S07]  /*02f0*/  DADD R4, R4, R2 ;  /* 0x0000000004047229 */ /* 0x020fce0000000002 */
[----:B------:R-:W-:Y:S01]  /*0300*/  STG.E.64 desc[UR4][R6.64], R4 ;  /* 0x0000000406007986 */ /* 0x000fe2000c101b04 */
[----:B------:R-:W-:Y:S05]  /*0310*/  EXIT ;  /* 0x000000000000794d */ /* 0x000fea0003800000 */
        .weak           $__internal_4_$__cuda_sm20_div_rn_f64_full
        .type           $__internal_4_$__cuda_sm20_div_rn_f64_full,@function
        .size           $__internal_4_$__cuda_sm20_div_rn_f64_full,(.L_x_54 - $__internal_4_$__cuda_sm20_div_rn_f64_full)
$__internal_4_$__cuda_sm20_div_rn_f64_full:
        /* <DEDUP_REMOVED lines=63> */
.L_x_35:
        /* <DEDUP_REMOVED lines=17> */
.L_x_38:
[----:B------:R-:W-:Y:S01]  /*0820*/  LOP3.LUT R15, R9, 0x80000, RZ, 0xfc, !PT ;  /* 0x00080000090f7812 */ /* 0x000fe200078efcff */
[----:B------:R-:W-:Y:S01]  /*0830*/  IMAD.MOV.U32 R14, RZ, RZ, R8 ;  /* 0x000000ffff0e7224 */ /* 0x000fe200078e0008 */
[----:B------:R-:W-:Y:S06]  /*0840*/  BRA `(.L_x_36) ;  /* 0x0000000000087947 */ /* 0x000fec0003800000 */
.L_x_37:
[----:B------:R-:W-:Y:S01]  /*0850*/  LOP3.LUT R15, R13, 0x80000, RZ, 0xfc, !PT ;  /* 0x000800000d0f7812 */ /* 0x000fe200078efcff */
[----:B------:R-:W-:-:S07]  /*0860*/  IMAD.MOV.U32 R14, RZ, RZ, R12 ;  /* 0x000000ffff0e7224 */ /* 0x000fce00078e000c */
.L_x_36:
[----:B------:R-:W-:Y:S05]  /*0870*/  BSYNC.RECONVERGENT B1 ;  /* 0x0000000000017941 */ /* 0x000fea0003800200 */
.L_x_34:
[----:B------:R-:W-:Y:S02]  /*0880*/  IMAD.MOV.U32 R2, RZ, RZ, R0 ;  /* 0x000000ffff027224 */ /* 0x000fe400078e0000 */
[----:B------:R-:W-:-:S04]  /*0890*/  IMAD.MOV.U32 R3, RZ, RZ, 0x0 ;  /* 0x00000000ff037424 */ /* 0x000fc800078e00ff */
[----:B------:R-:W-:Y:S05]  /*08a0*/  RET.REL.NODEC R2 `(_Z7Set_H_YPdS_S_did) ;  /* 0xfffffff402d47950 */ /* 0x000fea0003c3ffff */
.L_x_39:
        /* <DEDUP_REMOVED lines=13> */
.L_x_54:


//--------------------- .text._Z7Set_H_XPdS_S_did --------------------------
	.section	.text._Z7Set_H_XPdS_S_did,"ax",@progbits
	.align	128
        .global         _Z7Set_H_XPdS_S_did
        .type           _Z7Set_H_XPdS_S_did,@function
        .size           _Z7Set_H_XPdS_S_did,(.L_x_55 - _Z7Set_H_XPdS_S_did)
        .other          _Z7Set_H_XPdS_S_did,@"STO_CUDA_ENTRY STV_DEFAULT"
_Z7Set_H_XPdS_S_did:
.text._Z7Set_H_XPdS_S_did:
[----:B------:R-:W0:Y:S01]  /*0000*/  LDC R1, c[0x0][0x37c] ;  /* 0x0000df00ff017b82 */ /* 0x000e220000000800 */
[----:B------:R-:W1:Y:S01]  /*0010*/  S2R R3, SR_TID.X ;  /* 0x0000000000037919 */ /* 0x000e620000002100 */
[----:B0-----:R-:W-:Y:S01]  /*0020*/  VIADD R1, R1, 0xfffffff8 ;  /* 0xfffffff801017836 */ /* 0x001fe20000000000 */
[----:B------:R-:W0:Y:S01]  /*0030*/  LDCU UR5, c[0x0][0x2fc] ;  /* 0x00005f80ff0577ac */ /* 0x000e220008000800 */
[----:B------:R-:W-:-:S04]  /*0040*/  IMAD.MOV.U32 R10, RZ, RZ, -0x17d9296b ;  /* 0xe826d695ff0a7424 */ /* 0x000fc800078e00ff */
[----:B------:R-:W1:Y:S01]  /*0050*/  S2UR UR6, SR_CTAID.X ;  /* 0x00000000000679c3 */ /* 0x000e620000002500 */
[----:B------:R-:W-:Y:S01]  /*0060*/  IMAD.MOV.U32 R11, RZ, RZ, 0x3e112e0b ;  /* 0x3e112e0bff0b7424 */ /* 0x000fe200078e00ff */
[----:B------:R-:W-:Y:S01]  /*0070*/  MOV R0, 0x8 ;  /* 0x0000000800007802 */ /* 0x000fe20000000f00 */
[----:B------:R-:W2:Y:S03]  /*0080*/  LDCU UR4, c[0x0][0x2f8] ;  /* 0x00005f00ff0477ac */ /* 0x000ea60008000800 */
[----:B------:R3:W-:Y:S01]  /*0090*/  STL.64 [R1], R10 ;  /* 0x0000000a01007387 */ /* 0x0007e20000100a00 */
[----:B------:R-:W4:Y:S01]  /*00a0*/  LDCU.64 UR8, c[0x4][URZ] ;  /* 0x01000000ff0877ac */ /* 0x000f220008000a00 */
[----:B------:R-:W1:Y:S08]  /*00b0*/  LDC R2, c[0x0][0x360] ;  /* 0x0000d800ff027b82 */ /* 0x000e700000000800 */
[----:B------:R3:W3:Y:S01]  /*00c0*/  LDC.64 R8, c[0x4][R0] ;  /* 0x0100000000087b82 */ /* 0x0006e20000000a00 */
[----:B--2---:R-:W-:Y:S01]  /*00d0*/  IADD3 R6, P0, PT, R1, UR4, RZ ;  /* 0x0000000401067c10 */ /* 0x004fe2000ff1e0ff */
[----:B----4-:R-:W-:-:S02]  /*00e0*/  IMAD.U32 R4, RZ, RZ, UR8 ;  /* 0x00000008ff047e24 */ /* 0x010fc4000f8e00ff */
[----:B------:R-:W-:Y:S02]  /*00f0*/  IMAD.U32 R5, RZ, RZ, UR9 ;  /* 0x00000009ff057e24 */ /* 0x000fe4000f8e00ff */
[----:B0-----:R-:W-:Y:S02]  /*0100*/  IMAD.X R7, RZ, RZ, UR5, P0 ;  /* 0x00000005ff077e24 */ /* 0x001fe400080e06ff */
[----:B-1----:R-:W-:-:S07]  /*0110*/  IMAD R2, R2, UR6, R3 ;  /* 0x0000000602027c24 */ /* 0x002fce000f8e0203 */
[----:B------:R-:W-:-:S07]  /*0120*/  LEPC R20, `(.L_x_40) ;  /* 0x000000001014794e */ /* 0x000fce0000000000 */
[----:B---3--:R-:W-:Y:S05]  /*0130*/  CALL.ABS.NOINC R8 ;  /* 0x0000000008007343 */ /* 0x008fea0003c00000 */
.L_x_40:
[----:B------:R-:W0:Y:S02]  /*0140*/  LDCU UR4, c[0x0][0x3a0] ;  /* 0x00007400ff0477ac */ /* 0x000e240008000800 */
[----:B0-----:R-:W-:-:S13]  /*0150*/  ISETP.GE.AND P0, PT, R2, UR4, PT ;  /* 0x0000000402007c0c */ /* 0x001fda000bf06270 */
[----:B------:R-:W-:Y:S05]  /*0160*/  @P0 EXIT ;  /* 0x000000000000094d */ /* 0x000fea0003800000 */
[----:B------:R-:W0:Y:S08]  /*0170*/  LDC.64 R20, c[0x0][0x358] ;  /* 0x0000d600ff147b82 */ /* 0x000e300000000a00 */
[----:B------:R-:W1:Y:S08]  /*0180*/  LDC.64 R12, c[0x0][0x388] ;  /* 0x0000e200ff0c7b82 */ /* 0x000e700000000a00 */
[----:B------:R-:W2:Y:S01]  /*0190*/  LDC.64 R16, c[0x0][0x390] ;  /* 0x0000e400ff107b82 */ /* 0x000ea20000000a00 */
[----:B0-----:R-:W-:-:S07]  /*01a0*/  R2UR UR4, R20 ;  /* 0x00000000140472ca */ /* 0x001fce00000e0000 */
[----:B------:R-:W0:Y:S01]  /*01b0*/  LDC.64 R6, c[0x0][0x380] ;  /* 0x0000e000ff067b82 */ /* 0x000e220000000a00 */
[C---:B------:R-:W-:Y:S02]  /*01c0*/  R2UR UR5, R21.reuse ;  /* 0x00000000150572ca */ /* 0x040fe400000e0000 */
[C---:B------:R-:W-:Y:S02]  /*01d0*/  R2UR UR6, R20.reuse ;  /* 0x00000000140672ca */ /* 0x040fe400000e0000 */
[C---:B------:R-:W-:Y:S02]  /*01e0*/  R2UR UR7, R21.reuse ;  /* 0x00000000150772ca */ /* 0x040fe400000e0000 */
[----:B------:R-:W-:Y:S01]  /*01f0*/  R2UR UR8, R20 ;  /* 0x00000000140872ca */ /* 0x000fe200000e0000 */
[----:B-1----:R-:W-:Y:S01]  /*0200*/  IMAD.WIDE R12, R2, 0x8, R12 ;  /* 0x00000008020c7825 */ /* 0x002fe200078e020c */
[----:B------:R-:W-:Y:S02]  /*0210*/  R2UR UR9, R21 ;  /* 0x00000000150972ca */ /* 0x000fe400000e0000 */
[----:B------:R-:W-:-:S02]  /*0220*/  R2UR UR10, R20 ;  /* 0x00000000140a72ca */ /* 0x000fc400000e0000 */
[----:B------:R-:W-:Y:S01]  /*0230*/  R2UR UR11, R21 ;  /* 0x00000000150b72ca */ /* 0x000fe200000e0000 */
[----:B------:R-:W3:Y:S01]  /*0240*/  LDG.E.64 R8, desc[UR4][R12.64+0x8] ;  /* 0x000008040c087981 */ /* 0x000ee2000c1e1b00 */
[----:B--2---:R-:W-:-:S03]  /*0250*/  IMAD.WIDE R16, R2, 0x8, R16 ;  /* 0x0000000802107825 */ /* 0x004fc600078e0210 */
[----:B------:R1:W3:Y:S04]  /*0260*/  LDG.E.64 R14, desc[UR6][R12.64] ;  /* 0x000000060c0e7981 */ /* 0x0002e8000c1e1b00 */
[----:B------:R-:W2:Y:S04]  /*0270*/  LDG.E.64 R10, desc[UR8][R16.64+0x320] ;  /* 0x00032008100a7981 */ /* 0x000ea8000c1e1b00 */
[----:B------:R-:W2:Y:S01]  /*0280*/  LDG.E.64 R18, desc[UR10][R16.64] ;  /* 0x0000000a10127981 */ /* 0x000ea2000c1e1b00 */
[----:B0-----:R-:W-:Y:S02]  /*0290*/  IMAD.WIDE R6, R2, 0x8, R6 ;  /* 0x0000000802067825 */ /* 0x001fe400078e0206 */
[----:B------:R-:W1:Y:S03]  /*02a0*/  LDC.64 R2, c[0x0][0x398] ;  /* 0x0000e600ff027b82 */ /* 0x000e660000000a00 */
[----:B------:R0:W5:Y:S01]  /*02b0*/  LDG.E.64 R4, desc[UR4][R6.64] ;  /* 0x0000000406047981 */ /* 0x000162000c1e1b00 */
[----:B------:R-:W4:Y:S01]  /*02c0*/  LDCU UR4, c[0x0][0x39c] ;  /* 0x00007380ff0477ac */ /* 0x000f220008000800 */
[----:B------:R-:W-:Y:S01]  /*02d0*/  IMAD.MOV.U32 R22, RZ, RZ, 0x1 ;  /* 0x00000001ff167424 */ /* 0x000fe200078e00ff */
[----:B----4-:R-:W1:Y:S05]  /*02e0*/  MUFU.RCP64H R23, UR4 ;  /* 0x0000000400177d08 */ /* 0x010e6a0008001800 */
[----:B-1----:R-:W-:-:S08]  /*02f0*/  DFMA R12, R22, -R2, 1 ;  /* 0x3ff00000160c742b */ /* 0x002fd00000000802 */
[----:B------:R-:W-:-:S08]  /*0300*/  DFMA R12, R12, R12, R12 ;  /* 0x0000000c0c0c722b */ /* 0x000fd0000000000c */
[----:B------:R-:W-:Y:S01]  /*0310*/  DFMA R22, R22, R12, R22 ;  /* 0x0000000c1616722b */ /* 0x000fe20000000016 */
[----:B------:R-:W-:Y:S01]  /*0320*/  UMOV UR6, 0xe826d695 ;  /* 0xe826d69500067882 */ /* 0x000fe20000000000 */
[----:B------:R-:W-:Y:S01]  /*0330*/  UMOV UR7, 0x3e112e0b ;  /* 0x3e112e0b00077882 */ /* 0x000fe20000000000 */
[----:B------:R-:W-:Y:S01]  /*0340*/  BSSY.RECONVERGENT B0, `(.L_x_41) ;  /* 0x0000012000007945 */ /* 0x000fe20003800200 */
[----:B---3--:R-:W-:Y:S02]  /*0350*/  DADD R8, R8, -R14 ;  /* 0x0000000008087229 */ /* 0x008fe4000000080e */
[----:B--2---:R-:W-:-:S08]  /*0360*/  DADD R10, R10, -R18 ;  /* 0x000000000a0a7229 */ /* 0x004fd00000000812 */
        /* <DEDUP_REMOVED lines=10> */
[----:B0-----:R-:W-:Y:S05]  /*0410*/  @P0 BRA P1, `(.L_x_42) ;  /* 0x0000000000100947 */ /* 0x001fea0000800000 */
[----:B------:R-:W-:-:S07]  /*0420*/  MOV R0, 0x440 ;  /* 0x0000044000007802 */ /* 0x000fce0000000f00 */
[----:B-----5:R-:W-:Y:S05]  /*0430*/  CALL.REL.NOINC `($__internal_5_$__cuda_sm20_div_rn_f64_full) ;  /* 0x0000000000207944 */ /* 0x020fea0003c00000 */
[----:B------:R-:W-:Y:S02]  /*0440*/  IMAD.MOV.U32 R2, RZ, RZ, R14 ;  /* 0x000000ffff027224 */ /* 0x000fe400078e000e */
[----:B------:R-:W-:-:S07]  /*0450*/  IMAD.MOV.U32 R3, RZ, RZ, R15 ;  /* 0x000000ffff037224 */ /* 0x000fce00078e000f */
.L_x_42:
[----:B------:R-:W-:Y:S05]  /*0460*/  BSYNC.RECONVERGENT B0 ;  /* 0x0000000000007941 */ /* 0x000fea0003800200 */
.L_x_41:
[----:B------:R-:W-:Y:S01]  /*0470*/  R2UR UR4, R20 ;  /* 0x00000000140472ca */ /* 0x000fe200000e0000 */
[----:B-----5:R-:W-:Y:S01]  /*0480*/  DADD R4, R4, R2 ;  /* 0x0000000004047229 */ /* 0x020fe20000000002 */
[----:B------:R-:W-:-:S13]  /*0490*/  R2UR UR5, R21 ;  /* 0x00000000150572ca */ /* 0x000fda00000e0000 */
[----:B------:R-:W-:Y:S01]  /*04a0*/  STG.E.64 desc[UR4][R6.64], R4 ;  /* 0x0000000406007986 */ /* 0x000fe2000c101b04 */
[----:B------:R-:W-:Y:S05]  /*04b0*/  EXIT ;  /* 0x000000000000794d */ /* 0x000fea0003800000 */
        .weak           $__internal_5_$__cuda_sm20_div_rn_f64_full
        .type           $__internal_5_$__cuda_sm20_div_rn_f64_full,@function
        .size           $__internal_5_$__cuda_sm20_div_rn_f64_full,(.L_x_55 - $__internal_5_$__cuda_sm20_div_rn_f64_full)
$__internal_5_$__cuda_sm20_div_rn_f64_full:
[----:B------:R-:W0:Y:S01]  /*04c0*/  LDC.64 R10, c[0x0][0x398] ;  /* 0x0000e600ff0a7b82 */ /* 0x000e220000000a00 */
[----:B------:R-:W-:Y:S01]  /*04d0*/  IMAD.MOV.U32 R14, RZ, RZ, 0x1 ;  /* 0x00000001ff0e7424 */ /* 0x000fe200078e00ff */
[----:B------:R-:W-:Y:S01]  /*04e0*/  BSSY.RECONVERGENT B1, `(.L_x_43) ;  /* 0x0000055000017945 */ /* 0x000fe20003800200 */
[----:B------:R-:W-:Y:S01]  /*04f0*/  IMAD.MOV.U32 R27, RZ, RZ, 0x1ca00000 ;  /* 0x1ca00000ff1b7424 */ /* 0x000fe200078e00ff */
[C---:B0-----:R-:W-:Y:S02]  /*0500*/  FSETP.GEU.AND P0, PT, |R11|.reuse, 1.469367938527859385e-39, PT ;  /* 0x001000000b00780b */ /* 0x041fe40003f0e200 */
[C---:B------:R-:W-:Y:S02]  /*0510*/  LOP3.LUT R8, R11.reuse, 0x800fffff, RZ, 0xc0, !PT ;  /* 0x800fffff0b087812 */ /* 0x040fe400078ec0ff */
[----:B------:R-:W-:Y:S02]  /*0520*/  LOP3.LUT R25, R11, 0x7ff00000, RZ, 0xc0, !PT ;  /* 0x7ff000000b197812 */ /* 0x000fe400078ec0ff */
[----:B------:R-:W-:Y:S01]  /*0530*/  LOP3.LUT R9, R8, 0x3ff00000, RZ, 0xfc, !PT ;  /* 0x3ff0000008097812 */ /* 0x000fe200078efcff */
[----:B------:R-:W-:-:S02]  /*0540*/  IMAD.MOV.U32 R8, RZ, RZ, R10 ;  /* 0x000000ffff087224 */ /* 0x000fc400078e000a */
[----:B------:R-:W-:-:S04]  /*0550*/  IMAD.MOV.U32 R22, RZ, RZ, R25 ;  /* 0x000000ffff167224 */ /* 0x000fc800078e0019 */
[----:B------:R-:W0:Y:S02]  /*0560*/  @!P0 LDC.64 R2, c[0x0][0x398] ;  /* 0x0000e600ff028b82 */ /* 0x000e240000000a00 */
[----:B0-----:R-:W-:Y:S01]  /*0570*/  @!P0 DMUL R8, R2, 8.98846567431157953865e+307 ;  /* 0x7fe0000002088828 */ /* 0x001fe20000000000 */
[----:B------:R-:W-:Y:S02]  /*0580*/  IMAD.MOV.U32 R3, RZ, RZ, R13 ;  /* 0x000000ffff037224 */ /* 0x000fe400078e000d */
[----:B------:R-:W-:-:S03]  /*0590*/  IMAD.MOV.U32 R2, RZ, RZ, R12 ;  /* 0x000000ffff027224 */ /* 0x000fc600078e000c */
[----:B------:R-:W0:Y:S01]  /*05a0*/  MUFU.RCP64H R15, R9 ;  /* 0x00000009000f7308 */ /* 0x000e220000001800 */
[C---:B------:R-:W-:Y:S01]  /*05b0*/  FSETP.GEU.AND P2, PT, |R3|.reuse, 1.469367938527859385e-39, PT ;  /* 0x001000000300780b */ /* 0x040fe20003f4e200 */
[----:B------:R-:W-:Y:S01]  /*05c0*/  IMAD.MOV.U32 R12, RZ, RZ, R2 ;  /* 0x000000ffff0c7224 */ /* 0x000fe200078e0002 */
[----:B------:R-:W-:Y:S02]  /*05d0*/  LOP3.LUT R24, R3, 0x7ff00000, RZ, 0xc0, !PT ;  /* 0x7ff0000003187812 */ /* 0x000fe400078ec0ff */
[----:B------:R-:W-:Y:S02]  /*05e0*/  @!P0 LOP3.LUT R22, R9, 0x7ff00000, RZ, 0xc0, !PT ;  /* 0x7ff0000009168812 */ /* 0x000fe400078ec0ff */
[----:B------:R-:W-:Y:S01]  /*05f0*/  ISETP.GE.U32.AND P1, PT, R24, R25, PT ;  /* 0x000000191800720c */ /* 0x000fe20003f26070 */
[----:B------:R-:W-:Y:S02]  /*0600*/  IMAD.MOV.U32 R23, RZ, RZ, R24 ;  /* 0x000000ffff177224 */ /* 0x000fe400078e0018 */
[----:B------:R-:W-:Y:S01]  /*0610*/  VIADD R26, R22, 0xffffffff ;  /* 0xffffffff161a7836 */ /* 0x000fe20000000000 */
[----:B------:R-:W-:-:S04]  /*0620*/  SEL R27, R27, 0x63400000, !P1 ;  /* 0x634000001b1b7807 */ /* 0x000fc80004800000 */
[----:B------:R-:W-:Y:S01]  /*0630*/  LOP3.LUT R13, R27, 0x800fffff, R3, 0xf8, !PT ;  /* 0x800fffff1b0d7812 */ /* 0x000fe200078ef803 */
[----:B0-----:R-:W-:-:S08]  /*0640*/  DFMA R16, R14, -R8, 1 ;  /* 0x3ff000000e10742b */ /* 0x001fd00000000808 */
[----:B------:R-:W-:-:S08]  /*0650*/  DFMA R16, R16, R16, R16 ;  /* 0x000000101010722b */ /* 0x000fd00000000010 */
[----:B------:R-:W-:Y:S01]  /*0660*/  DFMA R14, R14, R16, R14 ;  /* 0x000000100e0e722b */ /* 0x000fe2000000000e */
[----:B------:R-:W-:-:S04]  /*0670*/  @!P2 LOP3.LUT R16, R27, 0x80000000, R3, 0xf8, !PT ;  /* 0x800000001b10a812 */ /* 0x000fc800078ef803 */
[----:B------:R-:W-:Y:S01]  /*0680*/  @!P2 LOP3.LUT R17, R16, 0x100000, RZ, 0xfc, !PT ;  /* 0x001000001011a812 */ /* 0x000fe200078efcff */
[----:B------:R-:W-:Y:S02]  /*0690*/  @!P2 IMAD.MOV.U32 R16, RZ, RZ, RZ ;  /* 0x000000ffff10a224 */ /* 0x000fe400078e00ff */
[----:B------:R-:W-:-:S04]  /*06a0*/  DFMA R18, R14, -R8, 1 ;  /* 0x3ff000000e12742b */ /* 0x000fc80000000808 */
[----:B------:R-:W-:-:S04]  /*06b0*/  @!P2 DFMA R12, R12, 2, -R16 ;  /* 0x400000000c0ca82b */ /* 0x000fc80000000810 */
[----:B------:R-:W-:-:S06]  /*06c0*/  DFMA R14, R14, R18, R14 ;  /* 0x000000120e0e722b */ /* 0x000fcc000000000e */
[----:B------:R-:W-:Y:S02]  /*06d0*/  @!P2 LOP3.LUT R23, R13, 0x7ff00000, RZ, 0xc0, !PT ;  /* 0x7ff000000d17a812 */ /* 0x000fe400078ec0ff */
[----:B------:R-:W-:-:S03]  /*06e0*/  DMUL R16, R14, R12 ;  /* 0x0000000c0e107228 */ /* 0x000fc60000000000 */
[----:B------:R-:W-:-:S05]  /*06f0*/  VIADD R18, R23, 0xffffffff ;  /* 0xffffffff17127836 */ /* 0x000fca0000000000 */
[----:B------:R-:W-:Y:S01]  /*0700*/  ISETP.GT.U32.AND P0, PT, R18, 0x7feffffe, PT ;  /* 0x7feffffe1200780c */ /* 0x000fe20003f04070 */
[----:B------:R-:W-:-:S03]  /*0710*/  DFMA R18, R16, -R8, R12 ;  /* 0x800000081012722b */ /* 0x000fc6000000000c */
[----:B------:R-:W-:-:S05]  /*0720*/  ISETP.GT.U32.OR P0, PT, R26, 0x7feffffe, P0 ;  /* 0x7feffffe1a00780c */ /* 0x000fca0000704470 */
[----:B------:R-:W-:-:S08]  /*0730*/  DFMA R18, R14, R18, R16 ;  /* 0x000000120e12722b */ /* 0x000fd00000000010 */
        /* <DEDUP_REMOVED lines=17> */
[----:B------:R-:W-:Y:S01]  /*0850*/  IMAD.MOV.U32 R8, RZ, RZ, RZ ;  /* 0x000000ffff087224 */ /* 0x000fe200078e00ff */
[----:B------:R-:W-:-:S05]  /*0860*/  IADD3 R27, PT, PT, -R27, -0x43300000, RZ ;  /* 0xbcd000001b1b7810 */ /* 0x000fca0007ffe1ff */
[----:B------:R-:W-:-:S03]  /*0870*/  DFMA R8, R14, -R8, R18 ;  /* 0x800000080e08722b */ /* 0x000fc60000000012 */
[----:B------:R-:W-:-:S07]  /*0880*/  LOP3.LUT R11, R3, R11, RZ, 0x3c, !PT ;  /* 0x0000000b030b7212 */ /* 0x000fce00078e3cff */
[----:B------:R-:W-:-:S04]  /*0890*/  FSETP.NEU.AND P0, PT, |R9|, R27, PT ;  /* 0x0000001b0900720b */ /* 0x000fc80003f0d200 */
[----:B------:R-:W-:Y:S02]  /*08a0*/  FSEL R14, R2, R14, !P0 ;  /* 0x0000000e020e7208 */ /* 0x000fe40004000000 */
[----:B------:R-:W-:Y:S01]  /*08b0*/  FSEL R15, R11, R15, !P0 ;  /* 0x0000000f0b0f7208 */ /* 0x000fe20004000000 */
[----:B------:R-:W-:Y:S06]  /*08c0*/  BRA `(.L_x_45) ;  /* 0x0000000000587947 */ /* 0x000fec0003800000 */
.L_x_44:
        /* <DEDUP_REMOVED lines=17> */
.L_x_47:
[----:B------:R-:W-:Y:S01]  /*09e0*/  LOP3.LUT R15, R11, 0x80000, RZ, 0xfc, !PT ;  /* 0x000800000b0f7812 */ /* 0x000fe200078efcff */
[----:B------:R-:W-:Y:S01]  /*09f0*/  IMAD.MOV.U32 R14, RZ, RZ, R10 ;  /* 0x000000ffff0e7224 */ /* 0x000fe200078e000a */
[----:B------:R-:W-:Y:S06]  /*0a00*/  BRA `(.L_x_45) ;  /* 0x0000000000087947 */ /* 0x000fec0003800000 */
.L_x_46:
[----:B------:R-:W-:Y:S01]  /*0a10*/  LOP3.LUT R15, R3, 0x80000, RZ, 0xfc, !PT ;  /* 0x00080000030f7812 */ /* 0x000fe200078efcff */
[----:B------:R-:W-:-:S07]  /*0a20*/  IMAD.MOV.U32 R14, RZ, RZ, R2 ;  /* 0x000000ffff0e7224 */ /* 0x000fce00078e0002 */
.L_x_45:
[----:B------:R-:W-:Y:S05]  /*0a30*/  BSYNC.RECONVERGENT B1 ;  /* 0x0000000000017941 */ /* 0x000fea0003800200 */
.L_x_43:
[----:B------:R-:W-:Y:S02]  /*0a40*/  IMAD.MOV.U32 R2, RZ, RZ, R0 ;  /* 0x000000ffff027224 */ /* 0x000fe400078e0000 */
[----:B------:R-:W-:-:S04]  /*0a50*/  IMAD.MOV.U32 R3, RZ, RZ, 0x0 ;  /* 0x00000000ff037424 */ /* 0x000fc800078e00ff */
[----:B------:R-:W-:Y:S05]  /*0a60*/  RET.REL.NODEC R2 `(_Z7Set_H_XPdS_S_did) ;  /* 0xfffffff402647950 */ /* 0x000fea0003c3ffff */
.L_x_48:
        /* <DEDUP_REMOVED lines=9> */
.L_x_55:


//--------------------- .text._Z8InitWallv        --------------------------
	.section	.text._Z8InitWallv,"ax",@progbits
	.align	128
        .global         _Z8InitWallv
        .type           _Z8InitWallv,@function
        .size           _Z8InitWallv,(.L_x_62 - _Z8InitWallv)
        .other          _Z8InitWallv,@"STO_CUDA_ENTRY STV_DEFAULT"
_Z8InitWallv:
.text._Z8InitWallv:
[----:B------:R-:W-:Y:S01]  /*0000*/  LDC R1, c[0x0][0x37c] ;  /* 0x0000df00ff017b82 */ /* 0x000fe20000000800 */
[----:B------:R-:W-:Y:S05]  /*0010*/  EXIT ;  /* 0x000000000000794d */ /* 0x000fea0003800000 */
.L_x_49:
        /* <DEDUP_REMOVED lines=14> */
.L_x_62:


//--------------------- .nv.global.init           --------------------------
	.section	.nv.global.init,"aw",@progbits
.nv.global.init:
	.type		$str,@object
	.size		$str,(.L_0 - $str)
$str:
        /*0000*/ 	.byte	0x25, 0x66, 0x0a, 0x00
.L_0:


//--------------------- .nv.shared.reserved.0     --------------------------
	.section	.nv.shared.reserved.0,"aw",@nobits
	.weak		__nv_reservedSMEM_offset_0_alias
	.size		__nv_reservedSMEM_offset_0_alias, 0, 64
	.other		__nv_reservedSMEM_offset_0_alias,@"STO_CUDA_RESERVED_SHARED STV_DEFAULT"
__nv_reservedSMEM_offset_0_alias:
	.zero		0
	.zero		64


//--------------------- .nv.constant0._Z7Set_E_ZPdS_S_did --------------------------
	.section	.nv.constant0._Z7Set_E_ZPdS_S_did,"a",@progbits
	.sectionflags	@""
	.align	4
.nv.constant0._Z7Set_E_ZPdS_S_did:
	.zero		944


//--------------------- .nv.constant0._Z7Set_E_YPdS_S_did --------------------------
	.section	.nv.constant0._Z7Set_E_YPdS_S_did,"a",@progbits
	.sectionflags	@""
	.align	4
.nv.constant0._Z7Set_E_YPdS_S_did:
	.zero		944


//--------------------- .nv.constant0._Z7Set_E_XPdS_S_did --------------------------
	.section	.nv.constant0._Z7Set_E_XPdS_S_did,"a",@progbits
	.sectionflags	@""
	.align	4
.nv.constant0._Z7Set_E_XPdS_S_did:
	.zero		944


//--------------------- .nv.constant0._Z7Set_H_ZPdS_S_did --------------------------
	.section	.nv.constant0._Z7Set_H_ZPdS_S_did,"a",@progbits
	.sectionflags	@""
	.align	4
.nv.constant0._Z7Set_H_ZPdS_S_did:
	.zero		944


//--------------------- .nv.constant0._Z7Set_H_YPdS_S_did --------------------------
	.section	.nv.constant0._Z7Set_H_YPdS_S_did,"a",@progbits
	.sectionflags	@""
	.align	4
.nv.constant0._Z7Set_H_YPdS_S_did:
	.zero		944


//--------------------- .nv.constant0._Z7Set_H_XPdS_S_did --------------------------
	.section	.nv.constant0._Z7Set_H_XPdS_S_did,"a",@progbits
	.sectionflags	@""
	.align	4
.nv.constant0._Z7Set_H_XPdS_S_did:
	.zero		944


//--------------------- .nv.constant0._Z8InitWallv --------------------------
	.section	.nv.constant0._Z8InitWallv,"a",@progbits
	.sectionflags	@""
	.align	4
.nv.constant0._Z8InitWallv:
	.zero		896


//--------------------- SYMBOLS --------------------------

	.type		.nv.reservedSmem.offset0,@object
	.size		.nv.reservedSmem.offset0,0x4
	.type		vprintf,@function
